// auto-generated by cutlass_sweep.gemm — config: {"arch": "sm_100", "cluster_m": 1, "cluster_n": 1, "dtype": "e4m3", "stages": 3, "tile_k": 128, "tile_m": 64, "tile_n": 128}
#include "cutlass/cutlass.h"
#include "cutlass/gemm/collective/collective_builder.hpp"
#include "cutlass/gemm/device/gemm_universal_adapter.h"
#include "cutlass/gemm/kernel/gemm_universal.hpp"
#include "cutlass/epilogue/collective/collective_builder.hpp"

using ElemA = cutlass::float_e4m3_t;
using ElemB = cutlass::float_e4m3_t;
using ElemCD = cutlass::float_e4m3_t;
using Acc  = float;
using TileShape    = cute::Shape<cute::_64, cute::_128, cute::_128>;
using ClusterShape = cute::Shape<cute::_1, cute::_1, cute::_1>;

using CollectiveEpilogue = typename cutlass::epilogue::collective::CollectiveBuilder<
    cutlass::arch::Sm100, cutlass::arch::OpClassTensorOp,
    TileShape, ClusterShape,
    cutlass::epilogue::collective::EpilogueTileAuto,
    Acc, Acc,
    ElemCD, cutlass::layout::RowMajor, 128 / cutlass::sizeof_bits<ElemCD>::value,
    ElemCD, cutlass::layout::RowMajor, 128 / cutlass::sizeof_bits<ElemCD>::value,
    cutlass::epilogue::collective::EpilogueScheduleAuto
  >::CollectiveOp;

using CollectiveMainloop = typename cutlass::gemm::collective::CollectiveBuilder<
    cutlass::arch::Sm100, cutlass::arch::OpClassTensorOp,
    ElemA, cutlass::layout::RowMajor, 128 / cutlass::sizeof_bits<ElemA>::value,
    ElemB, cutlass::layout::ColumnMajor, 128 / cutlass::sizeof_bits<ElemB>::value,
    Acc,
    TileShape, ClusterShape,
    cutlass::gemm::collective::StageCount<3>,
    cutlass::gemm::collective::KernelScheduleAuto
  >::CollectiveOp;

using GemmKernel = cutlass::gemm::kernel::GemmUniversal<
    cute::Shape<int,int,int,int>,
    CollectiveMainloop,
    CollectiveEpilogue
>;
using Gemm = cutlass::gemm::device::GemmUniversalAdapter<GemmKernel>;

// Force the device kernel symbol into the cubin without needing a host main.
auto* _anchor = &cutlass::device_kernel<GemmKernel>;


// ===== COMPILED SASS (sm_100a) =====

	.target	sm_100a

	.elftype	@"ET_EXEC"


//--------------------- .note.nv.tkinfo           --------------------------
	.section	.note.nv.tkinfo,"",@"SHT_NOTE"
	.sectionflags	@"SHF_NOTE_NV_TKINFO"
	.tkinfo
        /*0018*/ 	.word	0x00000002
        /*0030*/ 	.string	""
        /*0030*/ 	.string	"ptxas"
        /*0030*/ 	.string	"Cuda compilation tools, release 13.0, V13.0.88"
        /*0030*/ 	.string	"Build cuda_13.0.r13.0/compiler.36424714_0"
        /*0030*/ 	.string	"-arch sm_100a -m 64 "



//--------------------- .note.nv.cuinfo           --------------------------
	.section	.note.nv.cuinfo,"",@"SHT_NOTE"
	.sectionflags	@"SHF_NOTE_NV_CUINFO"
        /*0018*/ 	.short	0x0002
        /*001a*/ 	.short	0x0064
        /*001c*/ 	.short	0x0082
	.zero		2


//--------------------- .nv.info                  --------------------------
	.section	.nv.info,"",@"SHT_CUDA_INFO"
	.align	4


	//----- nvinfo : EIATTR_REGCOUNT
	.align		4
        /*0000*/ 	.byte	0x04, 0x2f
        /*0002*/ 	.short	(.L_19 - .L_18)
	.align		4
.L_18:
        /*0004*/ 	.word	index@(_ZN7cutlass13device_kernelINS_4gemm6kernel13GemmUniversalIN4cute5tupleIJiiiiEEENS1_10collective13CollectiveMmaINS1_35MainloopSm100TmaUmmaWarpSpecializedILi3ELi2ELi4ENS5_IJNS4_1CILi1EEESB_SB_EEEEENS5_IJNSA_ILi64EEENSA_ILi128EEESF_EEENS_12float_e4m3_tENS5_IJlSB_lEEESH_SI_NS4_8TiledMMAINS4_8MMA_AtomIJNS4_10MMA_TraitsINS4_19SM100_MMA_F8F6F4_SSEJSH_SH_fSE_SF_NS4_17integral_constantINS4_4UMMA5MajorELSP_0EEESQ_NSN_INSO_7ScaleInELSR_0EEESS_EEEEEENS4_6LayoutISC_NS5_IJNSA_ILi0EEESW_SW_EEEEENS5_IJNS4_10UnderscoreESZ_SZ_EEEEENS4_13SM90_TMA_LOADENS4_14ComposedLayoutINS4_7SwizzleILi3ELi4ELi3EEENS4_18smem_ptr_flag_bitsILi8EEENSV_INS5_IJNSA_ILi8EEESF_EEENS5_IJSF_SB_EEEEEEEvNS4_8identityES12_S1C_vS1D_EENS_8epilogue10collective18CollectiveEpilogueINS1F_23Sm100TmaWarpSpecializedILi2ELi2ELi32ELb0ELb0EEEJSG_NS5_IJNSV_ISE_SB_EES1K_EEESH_SI_SH_SI_NS1F_6fusion15FusionCallbacksIS1J_NS1M_17LinearCombinationISH_fSH_fLNS_15FloatRoundStyleE2EEESG_S1L_JEEENS4_5SM1004TMEM4LOAD26SM100_TMEM_LOAD_16dp32b32xES12_NS13_INS14_ILi2ELi4ELi3EEES17_NSV_INS5_IJS18_SE_EEENS5_IJSE_SB_EEEEEEENS4_39AutoVectorizingCopyWithAssumedAlignmentILi128EEENS4_14SM90_TMA_STOREES20_S22_S22_EEEvvEEEEvNT_6ParamsE)
        /*0008*/ 	.word	0x00000080


	//----- nvinfo : EIATTR_FRAME_SIZE
	.align		4
.L_19:
        /*000c*/ 	.byte	0x04, 0x11
        /*000e*/ 	.short	(.L_21 - .L_20)
	.align		4
.L_20:
        /*0010*/ 	.word	index@($__internal_2_$__cuda_sm10x_tcgen05_guardrail_trap_unallocated_columns_being_dealloced)
        /*0014*/ 	.word	0x00000000


	//----- nvinfo : EIATTR_FRAME_SIZE
	.align		4
.L_21:
        /*0018*/ 	.byte	0x04, 0x11
        /*001a*/ 	.short	(.L_23 - .L_22)
	.align		4
.L_22:
        /*001c*/ 	.word	index@($__internal_1_$__cuda_sm10x_tcgen05_guardrail_trap_phase_invalid_during_alloc)
        /*0020*/ 	.word	0x00000000


	//----- nvinfo : EIATTR_FRAME_SIZE
	.align		4
.L_23:
        /*0024*/ 	.byte	0x04, 0x11
        /*0026*/ 	.short	(.L_25 - .L_24)
	.align		4
.L_24:
        /*0028*/ 	.word	index@($__internal_0_$__cuda_sm10x_tcgen05_guardrail_trap_col_being_dealloced_not_returned_by_alloc)
        /*002c*/ 	.word	0x00000000


	//----- nvinfo : EIATTR_FRAME_SIZE
	.align		4
.L_25:
        /*0030*/ 	.byte	0x04, 0x11
        /*0032*/ 	.short	(.L_27 - .L_26)
	.align		4
.L_26:
        /*0034*/ 	.word	index@(_ZN7cutlass13device_kernelINS_4gemm6kernel13GemmUniversalIN4cute5tupleIJiiiiEEENS1_10collective13CollectiveMmaINS1_35MainloopSm100TmaUmmaWarpSpecializedILi3ELi2ELi4ENS5_IJNS4_1CILi1EEESB_SB_EEEEENS5_IJNSA_ILi64EEENSA_ILi128EEESF_EEENS_12float_e4m3_tENS5_IJlSB_lEEESH_SI_NS4_8TiledMMAINS4_8MMA_AtomIJNS4_10MMA_TraitsINS4_19SM100_MMA_F8F6F4_SSEJSH_SH_fSE_SF_NS4_17integral_constantINS4_4UMMA5MajorELSP_0EEESQ_NSN_INSO_7ScaleInELSR_0EEESS_EEEEEENS4_6LayoutISC_NS5_IJNSA_ILi0EEESW_SW_EEEEENS5_IJNS4_10UnderscoreESZ_SZ_EEEEENS4_13SM90_TMA_LOADENS4_14ComposedLayoutINS4_7SwizzleILi3ELi4ELi3EEENS4_18smem_ptr_flag_bitsILi8EEENSV_INS5_IJNSA_ILi8EEESF_EEENS5_IJSF_SB_EEEEEEEvNS4_8identityES12_S1C_vS1D_EENS_8epilogue10collective18CollectiveEpilogueINS1F_23Sm100TmaWarpSpecializedILi2ELi2ELi32ELb0ELb0EEEJSG_NS5_IJNSV_ISE_SB_EES1K_EEESH_SI_SH_SI_NS1F_6fusion15FusionCallbacksIS1J_NS1M_17LinearCombinationISH_fSH_fLNS_15FloatRoundStyleE2EEESG_S1L_JEEENS4_5SM1004TMEM4LOAD26SM100_TMEM_LOAD_16dp32b32xES12_NS13_INS14_ILi2ELi4ELi3EEES17_NSV_INS5_IJS18_SE_EEENS5_IJSE_SB_EEEEEEENS4_39AutoVectorizingCopyWithAssumedAlignmentILi128EEENS4_14SM90_TMA_STOREES20_S22_S22_EEEvvEEEEvNT_6ParamsE)
        /*0038*/ 	.word	0x00000000


	//----- nvinfo : EIATTR_MIN_STACK_SIZE
	.align		4
.L_27:
        /*003c*/ 	.byte	0x04, 0x12
        /*003e*/ 	.short	(.L_29 - .L_28)
	.align		4
.L_28:
        /*0040*/ 	.word	index@(_ZN7cutlass13device_kernelINS_4gemm6kernel13GemmUniversalIN4cute5tupleIJiiiiEEENS1_10collective13CollectiveMmaINS1_35MainloopSm100TmaUmmaWarpSpecializedILi3ELi2ELi4ENS5_IJNS4_1CILi1EEESB_SB_EEEEENS5_IJNSA_ILi64EEENSA_ILi128EEESF_EEENS_12float_e4m3_tENS5_IJlSB_lEEESH_SI_NS4_8TiledMMAINS4_8MMA_AtomIJNS4_10MMA_TraitsINS4_19SM100_MMA_F8F6F4_SSEJSH_SH_fSE_SF_NS4_17integral_constantINS4_4UMMA5MajorELSP_0EEESQ_NSN_INSO_7ScaleInELSR_0EEESS_EEEEEENS4_6LayoutISC_NS5_IJNSA_ILi0EEESW_SW_EEEEENS5_IJNS4_10UnderscoreESZ_SZ_EEEEENS4_13SM90_TMA_LOADENS4_14ComposedLayoutINS4_7SwizzleILi3ELi4ELi3EEENS4_18smem_ptr_flag_bitsILi8EEENSV_INS5_IJNSA_ILi8EEESF_EEENS5_IJSF_SB_EEEEEEEvNS4_8identityES12_S1C_vS1D_EENS_8epilogue10collective18CollectiveEpilogueINS1F_23Sm100TmaWarpSpecializedILi2ELi2ELi32ELb0ELb0EEEJSG_NS5_IJNSV_ISE_SB_EES1K_EEESH_SI_SH_SI_NS1F_6fusion15FusionCallbacksIS1J_NS1M_17LinearCombinationISH_fSH_fLNS_15FloatRoundStyleE2EEESG_S1L_JEEENS4_5SM1004TMEM4LOAD26SM100_TMEM_LOAD_16dp32b32xES12_NS13_INS14_ILi2ELi4ELi3EEES17_NSV_INS5_IJS18_SE_EEENS5_IJSE_SB_EEEEEEENS4_39AutoVectorizingCopyWithAssumedAlignmentILi128EEENS4_14SM90_TMA_STOREES20_S22_S22_EEEvvEEEEvNT_6ParamsE)
        /*0044*/ 	.word	0x00000000
.L_29:


//--------------------- .nv.compat                --------------------------
	.section	.nv.compat,"",@"SHT_CUDA_COMPAT_INFO"
	.align	4
        /*0000*/ 	.byte	0x02, 0x09, 0x01, 0x00, 0x02, 0x02, 0x02, 0x00, 0x02, 0x05, 0x05, 0x00, 0x03, 0x07, 0x01, 0x01
        /*0010*/ 	.byte	0x02, 0x03, 0x01, 0x00, 0x02, 0x06, 0x01, 0x00, 0x04, 0x0b, 0x08, 0x00, 0x09, 0x00, 0x00, 0x00
        /*0020*/ 	.byte	0x00, 0x00, 0x00, 0x00


//--------------------- .nv.info._ZN7cutlass13device_kernelINS_4gemm6kernel13GemmUniversalIN4cute5tupleIJiiiiEEENS1_10collective13CollectiveMmaINS1_35MainloopSm100TmaUmmaWarpSpecializedILi3ELi2ELi4ENS5_IJNS4_1CILi1EEESB_SB_EEEEENS5_IJNSA_ILi64EEENSA_ILi128EEESF_EEENS_12float_e4m3_tENS5_IJlSB_lEEESH_SI_NS4_8TiledMMAINS4_8MMA_AtomIJNS4_10MMA_TraitsINS4_19SM100_MMA_F8F6F4_SSEJSH_SH_fSE_SF_NS4_17integral_constantINS4_4UMMA5MajorELSP_0EEESQ_NSN_INSO_7ScaleInELSR_0EEESS_EEEEEENS4_6LayoutISC_NS5_IJNSA_ILi0EEESW_SW_EEEEENS5_IJNS4_10UnderscoreESZ_SZ_EEEEENS4_13SM90_TMA_LOADENS4_14ComposedLayoutINS4_7SwizzleILi3ELi4ELi3EEENS4_18smem_ptr_flag_bitsILi8EEENSV_INS5_IJNSA_ILi8EEESF_EEENS5_IJSF_SB_EEEEEEEvNS4_8identityES12_S1C_vS1D_EENS_8epilogue10collective18CollectiveEpilogueINS1F_23Sm100TmaWarpSpecializedILi2ELi2ELi32ELb0ELb0EEEJSG_NS5_IJNSV_ISE_SB_EES1K_EEESH_SI_SH_SI_NS1F_6fusion15FusionCallbacksIS1J_NS1M_17LinearCombinationISH_fSH_fLNS_15FloatRoundStyleE2EEESG_S1L_JEEENS4_5SM1004TMEM4LOAD26SM100_TMEM_LOAD_16dp32b32xES12_NS13_INS14_ILi2ELi4ELi3EEES17_NSV_INS5_IJS18_SE_EEENS5_IJSE_SB_EEEEEEENS4_39AutoVectorizingCopyWithAssumedAlignmentILi128EEENS4_14SM90_TMA_STOREES20_S22_S22_EEEvvEEEEvNT_6ParamsE --------------------------
	.section	.nv.info._ZN7cutlass13device_kernelINS_4gemm6kernel13GemmUniversalIN4cute5tupleIJiiiiEEENS1_10collective13CollectiveMmaINS1_35MainloopSm100TmaUmmaWarpSpecializedILi3ELi2ELi4ENS5_IJNS4_1CILi1EEESB_SB_EEEEENS5_IJNSA_ILi64EEENSA_ILi128EEESF_EEENS_12float_e4m3_tENS5_IJlSB_lEEESH_SI_NS4_8TiledMMAINS4_8MMA_AtomIJNS4_10MMA_TraitsINS4_19SM100_MMA_F8F6F4_SSEJSH_SH_fSE_SF_NS4_17integral_constantINS4_4UMMA5MajorELSP_0EEESQ_NSN_INSO_7ScaleInELSR_0EEESS_EEEEEENS4_6LayoutISC_NS5_IJNSA_ILi0EEESW_SW_EEEEENS5_IJNS4_10UnderscoreESZ_SZ_EEEEENS4_13SM90_TMA_LOADENS4_14ComposedLayoutINS4_7SwizzleILi3ELi4ELi3EEENS4_18smem_ptr_flag_bitsILi8EEENSV_INS5_IJNSA_ILi8EEESF_EEENS5_IJSF_SB_EEEEEEEvNS4_8identityES12_S1C_vS1D_EENS_8epilogue10collective18CollectiveEpilogueINS1F_23Sm100TmaWarpSpecializedILi2ELi2ELi32ELb0ELb0EEEJSG_NS5_IJNSV_ISE_SB_EES1K_EEESH_SI_SH_SI_NS1F_6fusion15FusionCallbacksIS1J_NS1M_17LinearCombinationISH_fSH_fLNS_15FloatRoundStyleE2EEESG_S1L_JEEENS4_5SM1004TMEM4LOAD26SM100_TMEM_LOAD_16dp32b32xES12_NS13_INS14_ILi2ELi4ELi3EEES17_NSV_INS5_IJS18_SE_EEENS5_IJSE_SB_EEEEEEENS4_39AutoVectorizingCopyWithAssumedAlignmentILi128EEENS4_14SM90_TMA_STOREES20_S22_S22_EEEvvEEEEvNT_6ParamsE,"",@"SHT_CUDA_INFO"
	.sectionflags	@""
	.align	4


	//----- nvinfo : EIATTR_CUDA_API_VERSION
	.align		4
        /*0000*/ 	.byte	0x04, 0x37
        /*0002*/ 	.short	(.L_31 - .L_30)
.L_30:
        /*0004*/ 	.word	0x00000082


	//----- nvinfo : EIATTR_KPARAM_INFO
	.align		4
.L_31:
        /*0008*/ 	.byte	0x04, 0x17
        /*000a*/ 	.short	(.L_33 - .L_32)
.L_32:
        /*000c*/ 	.word	0x00000000
        /*0010*/ 	.short	0x0000
        /*0012*/ 	.short	0x0000
        /*0014*/ 	.byte	0x00, 0xf0, 0x01, 0x20


	//----- nvinfo : EIATTR_AT_ENTRY_FRAGMENTS
	.align		4
.L_33:
        /*0018*/ 	.byte	0x04, 0x4f
        /*001a*/ 	.short	(.L_35 - .L_34)


	//   ....[0]....
.L_34:
        /*001c*/ 	.word	0x00000006


	//----- nvinfo : EIATTR_RESERVED_SMEM_USED
	.align		4
.L_35:
        /*0020*/ 	.byte	0x01, 0x41
	.zero		2


	//----- nvinfo : EIATTR_SPARSE_MMA_MASK
	.align		4
        /*0024*/ 	.byte	0x03, 0x50
        /*0026*/ 	.short	0x0000


	//----- nvinfo : EIATTR_TCGEN05_1CTA_USED
	.align		4
        /*0028*/ 	.byte	0x01, 0x51
	.zero		2


	//----- nvinfo : EIATTR_MAXREG_COUNT
	.align		4
        /*002c*/ 	.byte	0x03, 0x1b
        /*002e*/ 	.short	0x00ff


	//----- nvinfo : EIATTR_NUM_BARRIERS
	.align		4
        /*0030*/ 	.byte	0x02, 0x4c
        /*0032*/ 	.byte	0x07
	.zero		1


	//----- nvinfo : EIATTR_EXTERNS
	.align		4
        /*0034*/ 	.byte	0x04, 0x0f
        /*0036*/ 	.short	(.L_37 - .L_36)


	//   ....[0]....
	.align		4
.L_36:
        /*0038*/ 	.word	index@(__assertfail)


	//----- nvinfo : EIATTR_MERCURY_ISA_VERSION
	.align		4
.L_37:
        /*003c*/ 	.byte	0x03, 0x5f
        /*003e*/ 	.short	0x0101


	//----- nvinfo : EIATTR_INT_WARP_WIDE_INSTR_OFFSETS
	.align		4
        /*0040*/ 	.byte	0x04, 0x31
        /*0042*/ 	.short	(.L_39 - .L_38)


	//   ....[0]....
.L_38:
        /*0044*/ 	.word	0x00001d90


	//   ....[1]....
        /*0048*/ 	.word	0x000037b0


	//   ....[2]....
        /*004c*/ 	.word	0x000037d0


	//   ....[3]....
        /*0050*/ 	.word	0x00003800


	//   ....[4]....
        /*0054*/ 	.word	0x00004130


	//   ....[5]....
        /*0058*/ 	.word	0x000041a0


	//   ....[6]....
        /*005c*/ 	.word	0x00004380


	//   ....[7]....
        /*0060*/ 	.word	0x000044e0


	//----- nvinfo : EIATTR_COOP_GROUP_MASK_REGIDS
	.align		4
.L_39:
        /*0064*/ 	.byte	0x04, 0x29
        /*0066*/ 	.short	(.L_41 - .L_40)


	//   ....[0]....
.L_40:
        /*0068*/ 	.word	0xffffffff


	//   ....[1]....
        /*006c*/ 	.word	0xffffffff


	//   ....[2]....
        /*0070*/ 	.word	0xffffffff


	//   ....[3]....
        /*0074*/ 	.word	0xffffffff


	//   ....[4]....
        /*0078*/ 	.word	0xffffffff


	//   ....[5]....
        /*007c*/ 	.word	0xffffffff


	//   ....[6]....
        /*0080*/ 	.word	0xffffffff


	//   ....[7]....
        /*0084*/ 	.word	0xffffffff


	//   ....[8]....
        /*0088*/ 	.word	0xffffffff


	//   ....[9]....
        /*008c*/ 	.word	0xffffffff


	//   ....[10]....
        /*0090*/ 	.word	0xffffffff


	//   ....[11]....
        /*0094*/ 	.word	0xffffffff


	//   ....[12]....
        /*0098*/ 	.word	0xffffffff


	//----- nvinfo : EIATTR_COOP_GROUP_INSTR_OFFSETS
	.align		4
.L_41:
        /*009c*/ 	.byte	0x04, 0x28
        /*009e*/ 	.short	(.L_43 - .L_42)


	//   ....[0]....
.L_42:
        /*00a0*/ 	.word	0x00000090


	//   ....[1]....
        /*00a4*/ 	.word	0x000004d0


	//   ....[2]....
        /*00a8*/ 	.word	0x00000620


	//   ....[3]....
        /*00ac*/ 	.word	0x00000780


	//   ....[4]....
        /*00b0*/ 	.word	0x00000880


	//   ....[5]....
        /*00b4*/ 	.word	0x000009f0


	//   ....[6]....
        /*00b8*/ 	.word	0x00000b90


	//   ....[7]....
        /*00bc*/ 	.word	0x00001c70


	//   ....[8]....
        /*00c0*/ 	.word	0x000029c0


	//   ....[9]....
        /*00c4*/ 	.word	0x00002bd0


	//   ....[10]....
        /*00c8*/ 	.word	0x00002c00


	//   ....[11]....
        /*00cc*/ 	.word	0x00003690


	//   ....[12]....
        /*00d0*/ 	.word	0x000038c0


	//----- nvinfo : EIATTR_VRC_CTA_INIT_COUNT
	.align		4
.L_43:
        /*00d4*/ 	.byte	0x02, 0x4a
        /*00d6*/ 	.byte	0x80
	.zero		1


	//----- nvinfo : EIATTR_SYSCALL_OFFSETS
	.align		4
        /*00d8*/ 	.byte	0x04, 0x46
        /*00da*/ 	.short	(.L_45 - .L_44)


	//   ....[0]....
.L_44:
        /*00dc*/ 	.word	0x00004f20


	//   ....[1]....
        /*00e0*/ 	.word	0x00005060


	//   ....[2]....
        /*00e4*/ 	.word	0x00005860


	//   ....[3]....
        /*00e8*/ 	.word	0x000065f0


	//----- nvinfo : EIATTR_MBARRIER_INSTR_OFFSETS
	.align		4
.L_45:
        /*00ec*/ 	.byte	0x04, 0x39
        /*00ee*/ 	.short	(.L_47 - .L_46)


	//   ....[0]....
.L_46:
        /*00f0*/ 	.word	0x000005b0
        /*00f4*/ 	.word	0x000000ff
        /*00f8*/ 	.word	0x00000000
        /*00fc*/ 	.short	0x0100
        /*00fe*/ 	.byte	0x05
	.zero		1


	//   ....[1]....
        /*0100*/ 	.word	0x000005c0
        /*0104*/ 	.word	0x000000ff
        /*0108*/ 	.word	0x00000018
        /*010c*/ 	.short	0x0100
        /*010e*/ 	.byte	0x05
	.zero		1


	//   ....[2]....
        /*0110*/ 	.word	0x000005d0
        /*0114*/ 	.word	0x000000ff
        /*0118*/ 	.word	0x00000008
        /*011c*/ 	.short	0x0100
        /*011e*/ 	.byte	0x05
	.zero		1


	//   ....[3]....
        /*0120*/ 	.word	0x000005e0
        /*0124*/ 	.word	0x000000ff
        /*0128*/ 	.word	0x00000020
        /*012c*/ 	.short	0x0100
        /*012e*/ 	.byte	0x05
	.zero		1


	//   ....[4]....
        /*0130*/ 	.word	0x000005f0
        /*0134*/ 	.word	0x000000ff
        /*0138*/ 	.word	0x00000010
        /*013c*/ 	.short	0x0100
        /*013e*/ 	.byte	0x05
	.zero		1


	//   ....[5]....
        /*0140*/ 	.word	0x00000600
        /*0144*/ 	.word	0x000000ff
        /*0148*/ 	.word	0x00000028
        /*014c*/ 	.short	0x0100
        /*014e*/ 	.byte	0x05
	.zero		1


	//   ....[6]....
        /*0150*/ 	.word	0x00000730
        /*0154*/ 	.word	0x000000ff
        /*0158*/ 	.word	0x00000030
        /*015c*/ 	.short	0x0100
        /*015e*/ 	.byte	0x07
	.zero		1


	//   ....[7]....
        /*0160*/ 	.word	0x00000740
        /*0164*/ 	.word	0x000000ff
        /*0168*/ 	.word	0x00000040
        /*016c*/ 	.short	0x0100
        /*016e*/ 	.byte	0x07
	.zero		1


	//   ....[8]....
        /*0170*/ 	.word	0x00000750
        /*0174*/ 	.word	0x000000ff
        /*0178*/ 	.word	0x00000038
        /*017c*/ 	.short	0x0100
        /*017e*/ 	.byte	0x07
	.zero		1


	//   ....[9]....
        /*0180*/ 	.word	0x00000760
        /*0184*/ 	.word	0x000000ff
        /*0188*/ 	.word	0x00000048
        /*018c*/ 	.short	0x0100
        /*018e*/ 	.byte	0x07
	.zero		1


	//   ....[10]....
        /*0190*/ 	.word	0x00000850
        /*0194*/ 	.word	0x000000ff
        /*0198*/ 	.word	0x00000050
        /*019c*/ 	.short	0x0100
        /*019e*/ 	.byte	0x05
	.zero		1


	//   ....[11]....
        /*01a0*/ 	.word	0x00000860
        /*01a4*/ 	.word	0x000000ff
        /*01a8*/ 	.word	0x00000058
        /*01ac*/ 	.short	0x0100
        /*01ae*/ 	.byte	0x05
	.zero		1


	//   ....[12]....
        /*01b0*/ 	.word	0x000009a0
        /*01b4*/ 	.word	0x000000ff
        /*01b8*/ 	.word	0x00000060
        /*01bc*/ 	.short	0x0100
        /*01be*/ 	.byte	0x05
	.zero		1


	//   ....[13]....
        /*01c0*/ 	.word	0x000009b0
        /*01c4*/ 	.word	0x000000ff
        /*01c8*/ 	.word	0x00000070
        /*01cc*/ 	.short	0x0100
        /*01ce*/ 	.byte	0x05
	.zero		1


	//   ....[14]....
        /*01d0*/ 	.word	0x000009c0
        /*01d4*/ 	.word	0x000000ff
        /*01d8*/ 	.word	0x00000068
        /*01dc*/ 	.short	0x0100
        /*01de*/ 	.byte	0x05
	.zero		1


	//   ....[15]....
        /*01e0*/ 	.word	0x000009d0
        /*01e4*/ 	.word	0x000000ff
        /*01e8*/ 	.word	0x00000078
        /*01ec*/ 	.short	0x0100
        /*01ee*/ 	.byte	0x05
	.zero		1


	//   ....[16]....
        /*01f0*/ 	.word	0x00000b00
        /*01f4*/ 	.word	0x000000ff
        /*01f8*/ 	.word	0x00000080
        /*01fc*/ 	.short	0x0100
        /*01fe*/ 	.byte	0x07
	.zero		1


	//   ....[17]....
        /*0200*/ 	.word	0x00000b10
        /*0204*/ 	.word	0x000000ff
        /*0208*/ 	.word	0x000000a0
        /*020c*/ 	.short	0x0100
        /*020e*/ 	.byte	0x07
	.zero		1


	//   ....[18]....
        /*0210*/ 	.word	0x00000b20
        /*0214*/ 	.word	0x000000ff
        /*0218*/ 	.word	0x00000088
        /*021c*/ 	.short	0x0100
        /*021e*/ 	.byte	0x07
	.zero		1


	//   ....[19]....
        /*0220*/ 	.word	0x00000b30
        /*0224*/ 	.word	0x000000ff
        /*0228*/ 	.word	0x000000a8
        /*022c*/ 	.short	0x0100
        /*022e*/ 	.byte	0x07
	.zero		1


	//   ....[20]....
        /*0230*/ 	.word	0x00000b40
        /*0234*/ 	.word	0x000000ff
        /*0238*/ 	.word	0x00000090
        /*023c*/ 	.short	0x0100
        /*023e*/ 	.byte	0x07
	.zero		1


	//   ....[21]....
        /*0240*/ 	.word	0x00000b50
        /*0244*/ 	.word	0x000000ff
        /*0248*/ 	.word	0x000000b0
        /*024c*/ 	.short	0x0100
        /*024e*/ 	.byte	0x07
	.zero		1


	//   ....[22]....
        /*0250*/ 	.word	0x00000b60
        /*0254*/ 	.word	0x000000ff
        /*0258*/ 	.word	0x00000098
        /*025c*/ 	.short	0x0100
        /*025e*/ 	.byte	0x07
	.zero		1


	//   ....[23]....
        /*0260*/ 	.word	0x00000b70
        /*0264*/ 	.word	0x000000ff
        /*0268*/ 	.word	0x000000b8
        /*026c*/ 	.short	0x0100
        /*026e*/ 	.byte	0x07
	.zero		1


	//   ....[24]....
        /*0270*/ 	.word	0x00000c60
        /*0274*/ 	.word	0x000000ff
        /*0278*/ 	.word	0x000000c0
        /*027c*/ 	.short	0x0100
        /*027e*/ 	.byte	0x05
	.zero		1


	//   ....[25]....
        /*0280*/ 	.word	0x00000c70
        /*0284*/ 	.word	0x000000ff
        /*0288*/ 	.word	0x000000d0
        /*028c*/ 	.short	0x0100
        /*028e*/ 	.byte	0x05
	.zero		1


	//   ....[26]....
        /*0290*/ 	.word	0x00000c80
        /*0294*/ 	.word	0x000000ff
        /*0298*/ 	.word	0x000000c8
        /*029c*/ 	.short	0x0100
        /*029e*/ 	.byte	0x05
	.zero		1


	//   ....[27]....
        /*02a0*/ 	.word	0x00000c90
        /*02a4*/ 	.word	0x000000ff
        /*02a8*/ 	.word	0x000000d8
        /*02ac*/ 	.short	0x0100
        /*02ae*/ 	.byte	0x05
	.zero		1


	//   ....[28]....
        /*02b0*/ 	.word	0x00001570
        /*02b4*/ 	.word	0x00000003
        /*02b8*/ 	.word	0x000000d0
        /*02bc*/ 	.short	0x010a
        /*02be*/ 	.byte	0xff
	.zero		1


	//   ....[29]....
        /*02c0*/ 	.word	0x000015a0
        /*02c4*/ 	.word	0x00000003
        /*02c8*/ 	.word	0x000000c0
        /*02cc*/ 	.short	0x0101
        /*02ce*/ 	.byte	0xff
	.zero		1


	//   ....[30]....
        /*02d0*/ 	.word	0x00001670
        /*02d4*/ 	.word	0x000000ff
        /*02d8*/ 	.word	0x00000018
        /*02dc*/ 	.short	0x010a
        /*02de*/ 	.byte	0x08
	.zero		1


	//   ....[31]....
        /*02e0*/ 	.word	0x00001710
        /*02e4*/ 	.word	0x000000ff
        /*02e8*/ 	.word	0x00000018
        /*02ec*/ 	.short	0x010a
        /*02ee*/ 	.byte	0x21
	.zero		1


	//   ....[32]....
        /*02f0*/ 	.word	0x00001860
        /*02f4*/ 	.word	0x000000ff
        /*02f8*/ 	.word	0x00000018
        /*02fc*/ 	.short	0x010a
        /*02fe*/ 	.byte	0x08
	.zero		1


	//   ....[33]....
        /*0300*/ 	.word	0x00001970
        /*0304*/ 	.word	0x000000ff
        /*0308*/ 	.word	0x00000058
        /*030c*/ 	.short	0x0101
        /*030e*/ 	.byte	0x04
	.zero		1


	//   ....[34]....
        /*0310*/ 	.word	0x00001990
        /*0314*/ 	.word	0x000000ff
        /*0318*/ 	.word	0x00000018
        /*031c*/ 	.short	0x010a
        /*031e*/ 	.byte	0x08
	.zero		1


	//   ....[35]....
        /*0320*/ 	.word	0x00001a10
        /*0324*/ 	.word	0x000000ff
        /*0328*/ 	.word	0x00000018
        /*032c*/ 	.short	0x010a
        /*032e*/ 	.byte	0x11
	.zero		1


	//   ....[36]....
        /*0330*/ 	.word	0x00001b60
        /*0334*/ 	.word	0x000000ff
        /*0338*/ 	.word	0x00000018
        /*033c*/ 	.short	0x010a
        /*033e*/ 	.byte	0x08
	.zero		1


	//   ....[37]....
        /*0340*/ 	.word	0x00001ca0
        /*0344*/ 	.word	0x00000002
        /*0348*/ 	.word	0x00000060
        /*034c*/ 	.short	0x010a
        /*034e*/ 	.byte	0xff
	.zero		1


	//   ....[38]....
        /*0350*/ 	.word	0x00001d60
        /*0354*/ 	.word	0x00000002
        /*0358*/ 	.word	0x00000000
        /*035c*/ 	.short	0x0101
        /*035e*/ 	.byte	0xff
	.zero		1


	//   ....[39]....
        /*0360*/ 	.word	0x000022c0
        /*0364*/ 	.word	0x000000ff
        /*0368*/ 	.word	0x00000000
        /*036c*/ 	.short	0x010a
        /*036e*/ 	.byte	0x05
	.zero		1


	//   ....[40]....
        /*0370*/ 	.word	0x00002350
        /*0374*/ 	.word	0x000000ff
        /*0378*/ 	.word	0x00000000
        /*037c*/ 	.short	0x010a
        /*037e*/ 	.byte	0x05
	.zero		1


	//   ....[41]....
        /*0380*/ 	.word	0x000023f0
        /*0384*/ 	.word	0x00000000
        /*0388*/ 	.word	0x00000000
        /*038c*/ 	.short	0x010a
        /*038e*/ 	.byte	0xff
	.zero		1


	//   ....[42]....
        /*0390*/ 	.word	0x00002510
        /*0394*/ 	.word	0x00000000
        /*0398*/ 	.word	0x000000c0
        /*039c*/ 	.short	0x010a
        /*039e*/ 	.byte	0xff
	.zero		1


	//   ....[43]....
        /*03a0*/ 	.word	0x00002570
        /*03a4*/ 	.word	0x00000004
        /*03a8*/ 	.word	0x00000000
        /*03ac*/ 	.short	0x0101
        /*03ae*/ 	.byte	0xff
	.zero		1


	//   ....[44]....
        /*03b0*/ 	.word	0x00002590
        /*03b4*/ 	.word	0x000000ff
        /*03b8*/ 	.word	0x00000070
        /*03bc*/ 	.short	0x010a
        /*03be*/ 	.byte	0x05
	.zero		1


	//   ....[45]....
        /*03c0*/ 	.word	0x000026b0
        /*03c4*/ 	.word	0x00000000
        /*03c8*/ 	.word	0x00000060
        /*03cc*/ 	.short	0x010a
        /*03ce*/ 	.byte	0xff
	.zero		1


	//   ....[46]....
        /*03d0*/ 	.word	0x000027c0
        /*03d4*/ 	.word	0x00000000
        /*03d8*/ 	.word	0x00000000
        /*03dc*/ 	.short	0x0101
        /*03de*/ 	.byte	0xff
	.zero		1


	//   ....[47]....
        /*03e0*/ 	.word	0x00002850
        /*03e4*/ 	.word	0x000000ff
        /*03e8*/ 	.word	0x00000070
        /*03ec*/ 	.short	0x0106
        /*03ee*/ 	.byte	0x05
	.zero		1


	//   ....[48]....
        /*03f0*/ 	.word	0x00002870
        /*03f4*/ 	.word	0x000000ff
        /*03f8*/ 	.word	0x00000070
        /*03fc*/ 	.short	0x010a
        /*03fe*/ 	.byte	0x05
	.zero		1


	//   ....[49]....
        /*0400*/ 	.word	0x00002900
        /*0404*/ 	.word	0x000000ff
        /*0408*/ 	.word	0x00000070
        /*040c*/ 	.short	0x0106
        /*040e*/ 	.byte	0x04
	.zero		1


	//   ....[50]....
        /*0410*/ 	.word	0x00002940
        /*0414*/ 	.word	0x00000000
        /*0418*/ 	.word	0x00000070
        /*041c*/ 	.short	0x010a
        /*041e*/ 	.byte	0xff
	.zero		1


	//   ....[51]....
        /*0420*/ 	.word	0x00002e80
        /*0424*/ 	.word	0x00000000
        /*0428*/ 	.word	0x00000060
        /*042c*/ 	.short	0x010a
        /*042e*/ 	.byte	0xff
	.zero		1


	//   ....[52]....
        /*0430*/ 	.word	0x00002f80
        /*0434*/ 	.word	0x00000003
        /*0438*/ 	.word	0x00000000
        /*043c*/ 	.short	0x0101
        /*043e*/ 	.byte	0xff
	.zero		1


	//   ....[53]....
        /*0440*/ 	.word	0x00002f90
        /*0444*/ 	.word	0x000000ff
        /*0448*/ 	.word	0x00000000
        /*044c*/ 	.short	0x010a
        /*044e*/ 	.byte	0x06
	.zero		1


	//   ....[54]....
        /*0450*/ 	.word	0x00003010
        /*0454*/ 	.word	0x000000ff
        /*0458*/ 	.word	0x000000a0
        /*045c*/ 	.short	0x010a
        /*045e*/ 	.byte	0x07
	.zero		1


	//   ....[55]....
        /*0460*/ 	.word	0x000030f0
        /*0464*/ 	.word	0x000000ff
        /*0468*/ 	.word	0x00000000
        /*046c*/ 	.short	0x010a
        /*046e*/ 	.byte	0x06
	.zero		1


	//   ....[56]....
        /*0470*/ 	.word	0x00003220
        /*0474*/ 	.word	0x000000ff
        /*0478*/ 	.word	0x00000000
        /*047c*/ 	.short	0x010a
        /*047e*/ 	.byte	0x1a
	.zero		1


	//   ....[57]....
        /*0480*/ 	.word	0x000034c0
        /*0484*/ 	.word	0x000000ff
        /*0488*/ 	.word	0x00000000
        /*048c*/ 	.short	0x010a
        /*048e*/ 	.byte	0x06
	.zero		1


	//   ....[58]....
        /*0490*/ 	.word	0x00003550
        /*0494*/ 	.word	0x000000ff
        /*0498*/ 	.word	0x00000000
        /*049c*/ 	.short	0x010a
        /*049e*/ 	.byte	0x06
	.zero		1


	//   ....[59]....
        /*04a0*/ 	.word	0x000035e0
        /*04a4*/ 	.word	0x000000ff
        /*04a8*/ 	.word	0x00000000
        /*04ac*/ 	.short	0x010a
        /*04ae*/ 	.byte	0x06
	.zero		1


	//   ....[60]....
        /*04b0*/ 	.word	0x00003670
        /*04b4*/ 	.word	0x000000ff
        /*04b8*/ 	.word	0x00000000
        /*04bc*/ 	.short	0x010a
        /*04be*/ 	.byte	0x07
	.zero		1


	//   ....[61]....
        /*04c0*/ 	.word	0x00003ad0
        /*04c4*/ 	.word	0x00000000
        /*04c8*/ 	.word	0x00000060
        /*04cc*/ 	.short	0x010a
        /*04ce*/ 	.byte	0xff
	.zero		1


	//   ....[62]....
        /*04d0*/ 	.word	0x00003b90
        /*04d4*/ 	.word	0x00000000
        /*04d8*/ 	.word	0x00000000
        /*04dc*/ 	.short	0x0101
        /*04de*/ 	.byte	0xff
	.zero		1


	//   ....[63]....
        /*04e0*/ 	.word	0x00003eb0
        /*04e4*/ 	.word	0x000000ff
        /*04e8*/ 	.word	0x00000058
        /*04ec*/ 	.short	0x010a
        /*04ee*/ 	.byte	0x07
	.zero		1


	//   ....[64]....
        /*04f0*/ 	.word	0x000040a0
        /*04f4*/ 	.word	0x000000ff
        /*04f8*/ 	.word	0x00000040
        /*04fc*/ 	.short	0x010a
        /*04fe*/ 	.byte	0x07
	.zero		1


	//   ....[65]....
        /*0500*/ 	.word	0x00004270
        /*0504*/ 	.word	0x000000ff
        /*0508*/ 	.word	0x00000030
        /*050c*/ 	.short	0x010b
        /*050e*/ 	.byte	0x07
	.zero		1


	//   ....[66]....
        /*0510*/ 	.word	0x000042e0
        /*0514*/ 	.word	0x000000ff
        /*0518*/ 	.word	0x00000000
        /*051c*/ 	.short	0x0101
        /*051e*/ 	.byte	0x08
	.zero		1


	//   ....[67]....
        /*0520*/ 	.word	0x00004310
        /*0524*/ 	.word	0x000000ff
        /*0528*/ 	.word	0x00000048
        /*052c*/ 	.short	0x010a
        /*052e*/ 	.byte	0x07
	.zero		1


	//   ....[68]....
        /*0530*/ 	.word	0x00004520
        /*0534*/ 	.word	0x000000ff
        /*0538*/ 	.word	0x00000038
        /*053c*/ 	.short	0x010b
        /*053e*/ 	.byte	0x07
	.zero		1


	//   ....[69]....
        /*0540*/ 	.word	0x00004540
        /*0544*/ 	.word	0x000000ff
        /*0548*/ 	.word	0x00000000
        /*054c*/ 	.short	0x0101
        /*054e*/ 	.byte	0x0d
	.zero		1


	//   ....[70]....
        /*0550*/ 	.word	0x00004570
        /*0554*/ 	.word	0x000000ff
        /*0558*/ 	.word	0x00000040
        /*055c*/ 	.short	0x010a
        /*055e*/ 	.byte	0x07
	.zero		1


	//   ....[71]....
        /*0560*/ 	.word	0x000045b0
        /*0564*/ 	.word	0x00000000
        /*0568*/ 	.word	0x00000048
        /*056c*/ 	.short	0x010a
        /*056e*/ 	.byte	0xff
	.zero		1


	//   ....[72]....
        /*0570*/ 	.word	0x000048f0
        /*0574*/ 	.word	0x00000000
        /*0578*/ 	.word	0x00000060
        /*057c*/ 	.short	0x010a
        /*057e*/ 	.byte	0xff
	.zero		1


	//   ....[73]....
        /*0580*/ 	.word	0x00004a00
        /*0584*/ 	.word	0x00000000
        /*0588*/ 	.word	0x00000000
        /*058c*/ 	.short	0x0101
        /*058e*/ 	.byte	0xff
	.zero		1


	//   ....[74]....
        /*0590*/ 	.word	0x00005450
        /*0594*/ 	.word	0x00000000
        /*0598*/ 	.word	0x00000030
        /*059c*/ 	.short	0x010a
        /*059e*/ 	.byte	0xff
	.zero		1


	//   ....[75]....
        /*05a0*/ 	.word	0x000054c0
        /*05a4*/ 	.word	0x00000071
        /*05a8*/ 	.word	0x00000080
        /*05ac*/ 	.short	0x010a
        /*05ae*/ 	.byte	0xff
	.zero		1


	//   ....[76]....
        /*05b0*/ 	.word	0x000055a0
        /*05b4*/ 	.word	0x00000000
        /*05b8*/ 	.word	0x00000030
        /*05bc*/ 	.short	0x010a
        /*05be*/ 	.byte	0xff
	.zero		1


	//   ....[77]....
        /*05c0*/ 	.word	0x000056e0
        /*05c4*/ 	.word	0x00000000
        /*05c8*/ 	.word	0x00000000
        /*05cc*/ 	.short	0x0101
        /*05ce*/ 	.byte	0xff
	.zero		1


	//   ....[78]....
        /*05d0*/ 	.word	0x00005740
        /*05d4*/ 	.word	0x00000071
        /*05d8*/ 	.word	0x00000080
        /*05dc*/ 	.short	0x010a
        /*05de*/ 	.byte	0xff
	.zero		1


	//   ....[79]....
        /*05e0*/ 	.word	0x00006290
        /*05e4*/ 	.word	0x00000020
        /*05e8*/ 	.word	0x00000030
        /*05ec*/ 	.short	0x010a
        /*05ee*/ 	.byte	0xff
	.zero		1


	//   ....[80]....
        /*05f0*/ 	.word	0x00006350
        /*05f4*/ 	.word	0x00000020
        /*05f8*/ 	.word	0x00000030
        /*05fc*/ 	.short	0x010a
        /*05fe*/ 	.byte	0xff
	.zero		1


	//   ....[81]....
        /*0600*/ 	.word	0x00006470
        /*0604*/ 	.word	0x00000003
        /*0608*/ 	.word	0x00000000
        /*060c*/ 	.short	0x0101
        /*060e*/ 	.byte	0xff
	.zero		1


	//   ....[82]....
        /*0610*/ 	.word	0x000068b0
        /*0614*/ 	.word	0x000000ff
        /*0618*/ 	.word	0x00000000
        /*061c*/ 	.short	0x0101
        /*061e*/ 	.byte	0x05
	.zero		1


	//   ....[83]....
        /*0620*/ 	.word	0x000070f0
        /*0624*/ 	.word	0x00000003
        /*0628*/ 	.word	0x000000d0
        /*062c*/ 	.short	0x010a
        /*062e*/ 	.byte	0xff
	.zero		1


	//   ....[84]....
        /*0630*/ 	.word	0x00007150
        /*0634*/ 	.word	0x00000002
        /*0638*/ 	.word	0x00000018
        /*063c*/ 	.short	0x010a
        /*063e*/ 	.byte	0xff
	.zero		1


	//   ....[85]....
        /*0640*/ 	.word	0x000071b0
        /*0644*/ 	.word	0x00000002
        /*0648*/ 	.word	0x00000018
        /*064c*/ 	.short	0x010a
        /*064e*/ 	.byte	0xff
	.zero		1


	//   ....[86]....
        /*0650*/ 	.word	0x00007200
        /*0654*/ 	.word	0x00000002
        /*0658*/ 	.word	0x00000060
        /*065c*/ 	.short	0x010a
        /*065e*/ 	.byte	0xff
	.zero		1


	//   ....[87]....
        /*0660*/ 	.word	0x00007260
        /*0664*/ 	.word	0x00000000
        /*0668*/ 	.word	0x00000000
        /*066c*/ 	.short	0x010a
        /*066e*/ 	.byte	0xff
	.zero		1


	//   ....[88]....
        /*0670*/ 	.word	0x000072c0
        /*0674*/ 	.word	0x00000000
        /*0678*/ 	.word	0x00000000
        /*067c*/ 	.short	0x010a
        /*067e*/ 	.byte	0xff
	.zero		1


	//   ....[89]....
        /*0680*/ 	.word	0x00007310
        /*0684*/ 	.word	0x00000000
        /*0688*/ 	.word	0x000000c0
        /*068c*/ 	.short	0x010a
        /*068e*/ 	.byte	0xff
	.zero		1


	//   ....[90]....
        /*0690*/ 	.word	0x00007370
        /*0694*/ 	.word	0x00000000
        /*0698*/ 	.word	0x00000070
        /*069c*/ 	.short	0x010a
        /*069e*/ 	.byte	0xff
	.zero		1


	//   ....[91]....
        /*06a0*/ 	.word	0x000073c0
        /*06a4*/ 	.word	0x00000000
        /*06a8*/ 	.word	0x00000060
        /*06ac*/ 	.short	0x010a
        /*06ae*/ 	.byte	0xff
	.zero		1


	//   ....[92]....
        /*06b0*/ 	.word	0x00007420
        /*06b4*/ 	.word	0x00000000
        /*06b8*/ 	.word	0x00000070
        /*06bc*/ 	.short	0x010a
        /*06be*/ 	.byte	0xff
	.zero		1


	//   ....[93]....
        /*06c0*/ 	.word	0x00007470
        /*06c4*/ 	.word	0x00000000
        /*06c8*/ 	.word	0x00000060
        /*06cc*/ 	.short	0x010a
        /*06ce*/ 	.byte	0xff
	.zero		1


	//   ....[94]....
        /*06d0*/ 	.word	0x000074d0
        /*06d4*/ 	.word	0x00000003
        /*06d8*/ 	.word	0x000000a0
        /*06dc*/ 	.short	0x010a
        /*06de*/ 	.byte	0xff
	.zero		1


	//   ....[95]....
        /*06e0*/ 	.word	0x00007530
        /*06e4*/ 	.word	0x00000000
        /*06e8*/ 	.word	0x00000000
        /*06ec*/ 	.short	0x010a
        /*06ee*/ 	.byte	0xff
	.zero		1


	//   ....[96]....
        /*06f0*/ 	.word	0x00007590
        /*06f4*/ 	.word	0x00000000
        /*06f8*/ 	.word	0x00000000
        /*06fc*/ 	.short	0x010a
        /*06fe*/ 	.byte	0xff
	.zero		1


	//   ....[97]....
        /*0700*/ 	.word	0x000075f0
        /*0704*/ 	.word	0x00000000
        /*0708*/ 	.word	0x00000000
        /*070c*/ 	.short	0x010a
        /*070e*/ 	.byte	0xff
	.zero		1


	//   ....[98]....
        /*0710*/ 	.word	0x00007650
        /*0714*/ 	.word	0x00000000
        /*0718*/ 	.word	0x00000000
        /*071c*/ 	.short	0x010a
        /*071e*/ 	.byte	0xff
	.zero		1


	//   ....[99]....
        /*0720*/ 	.word	0x000076b0
        /*0724*/ 	.word	0x00000000
        /*0728*/ 	.word	0x00000000
        /*072c*/ 	.short	0x010a
        /*072e*/ 	.byte	0xff
	.zero		1


	//   ....[100]....
        /*0730*/ 	.word	0x00007700
        /*0734*/ 	.word	0x00000000
        /*0738*/ 	.word	0x00000060
        /*073c*/ 	.short	0x010a
        /*073e*/ 	.byte	0xff
	.zero		1


	//   ....[101]....
        /*0740*/ 	.word	0x00007760
        /*0744*/ 	.word	0x00000000
        /*0748*/ 	.word	0x00000058
        /*074c*/ 	.short	0x010a
        /*074e*/ 	.byte	0xff
	.zero		1


	//   ....[102]....
        /*0750*/ 	.word	0x000077c0
        /*0754*/ 	.word	0x00000003
        /*0758*/ 	.word	0x00000040
        /*075c*/ 	.short	0x010a
        /*075e*/ 	.byte	0xff
	.zero		1


	//   ....[103]....
        /*0760*/ 	.word	0x00007820
        /*0764*/ 	.word	0x00000003
        /*0768*/ 	.word	0x00000048
        /*076c*/ 	.short	0x010a
        /*076e*/ 	.byte	0xff
	.zero		1


	//   ....[104]....
        /*0770*/ 	.word	0x00007880
        /*0774*/ 	.word	0x00000000
        /*0778*/ 	.word	0x00000040
        /*077c*/ 	.short	0x010a
        /*077e*/ 	.byte	0xff
	.zero		1


	//   ....[105]....
        /*0780*/ 	.word	0x000078d0
        /*0784*/ 	.word	0x00000000
        /*0788*/ 	.word	0x00000060
        /*078c*/ 	.short	0x010a
        /*078e*/ 	.byte	0xff
	.zero		1


	//   ....[106]....
        /*0790*/ 	.word	0x00007920
        /*0794*/ 	.word	0x00000000
        /*0798*/ 	.word	0x00000030
        /*079c*/ 	.short	0x010a
        /*079e*/ 	.byte	0xff
	.zero		1


	//   ....[107]....
        /*07a0*/ 	.word	0x00007970
        /*07a4*/ 	.word	0x00000071
        /*07a8*/ 	.word	0x00000080
        /*07ac*/ 	.short	0x010a
        /*07ae*/ 	.byte	0xff
	.zero		1


	//   ....[108]....
        /*07b0*/ 	.word	0x000079c0
        /*07b4*/ 	.word	0x00000020
        /*07b8*/ 	.word	0x00000030
        /*07bc*/ 	.short	0x010a
        /*07be*/ 	.byte	0xff
	.zero		1


	//----- nvinfo : EIATTR_NUM_MBARRIERS
	.align		4
.L_47:
        /*07c0*/ 	.byte	0x03, 0x38
        /*07c2*/ 	.short	0x001c


	//----- nvinfo : EIATTR_EXIT_INSTR_OFFSETS
	.align		4
        /*07c4*/ 	.byte	0x04, 0x1c
        /*07c6*/ 	.short	(.L_49 - .L_48)


	//   ....[0]....
.L_48:
        /*07c8*/ 	.word	0x00002420


	//   ....[1]....
        /*07cc*/ 	.word	0x00002910


	//   ....[2]....
        /*07d0*/ 	.word	0x00002970


	//   ....[3]....
        /*07d4*/ 	.word	0x000038d0


	//   ....[4]....
        /*07d8*/ 	.word	0x000045e0


	//   ....[5]....
        /*07dc*/ 	.word	0x00004620


	//   ....[6]....
        /*07e0*/ 	.word	0x000070e0


	//----- nvinfo : EIATTR_MAX_THREADS
	.align		4
.L_49:
        /*07e4*/ 	.byte	0x04, 0x05
        /*07e6*/ 	.short	(.L_51 - .L_50)
.L_50:
        /*07e8*/ 	.word	0x00000100
        /*07ec*/ 	.word	0x00000001
        /*07f0*/ 	.word	0x00000001


	//----- nvinfo : EIATTR_CRS_STACK_SIZE
	.align		4
.L_51:
        /*07f4*/ 	.byte	0x04, 0x1e
        /*07f6*/ 	.short	(.L_53 - .L_52)
.L_52:
        /*07f8*/ 	.word	0x00000000


	//----- nvinfo : EIATTR_CBANK_PARAM_SIZE
	.align		4
.L_53:
        /*07fc*/ 	.byte	0x03, 0x19
        /*07fe*/ 	.short	0x0800


	//----- nvinfo : EIATTR_PARAM_CBANK
	.align		4
        /*0800*/ 	.byte	0x04, 0x0a
        /*0802*/ 	.short	(.L_55 - .L_54)
	.align		4
.L_54:
        /*0804*/ 	.word	index@(.nv.constant0._ZN7cutlass13device_kernelINS_4gemm6kernel13GemmUniversalIN4cute5tupleIJiiiiEEENS1_10collective13CollectiveMmaINS1_35MainloopSm100TmaUmmaWarpSpecializedILi3ELi2ELi4ENS5_IJNS4_1CILi1EEESB_SB_EEEEENS5_IJNSA_ILi64EEENSA_ILi128EEESF_EEENS_12float_e4m3_tENS5_IJlSB_lEEESH_SI_NS4_8TiledMMAINS4_8MMA_AtomIJNS4_10MMA_TraitsINS4_19SM100_MMA_F8F6F4_SSEJSH_SH_fSE_SF_NS4_17integral_constantINS4_4UMMA5MajorELSP_0EEESQ_NSN_INSO_7ScaleInELSR_0EEESS_EEEEEENS4_6LayoutISC_NS5_IJNSA_ILi0EEESW_SW_EEEEENS5_IJNS4_10UnderscoreESZ_SZ_EEEEENS4_13SM90_TMA_LOADENS4_14ComposedLayoutINS4_7SwizzleILi3ELi4ELi3EEENS4_18smem_ptr_flag_bitsILi8EEENSV_INS5_IJNSA_ILi8EEESF_EEENS5_IJSF_SB_EEEEEEEvNS4_8identityES12_S1C_vS1D_EENS_8epilogue10collective18CollectiveEpilogueINS1F_23Sm100TmaWarpSpecializedILi2ELi2ELi32ELb0ELb0EEEJSG_NS5_IJNSV_ISE_SB_EES1K_EEESH_SI_SH_SI_NS1F_6fusion15FusionCallbacksIS1J_NS1M_17LinearCombinationISH_fSH_fLNS_15FloatRoundStyleE2EEESG_S1L_JEEENS4_5SM1004TMEM4LOAD26SM100_TMEM_LOAD_16dp32b32xES12_NS13_INS14_ILi2ELi4ELi3EEES17_NSV_INS5_IJS18_SE_EEENS5_IJSE_SB_EEEEEEENS4_39AutoVectorizingCopyWithAssumedAlignmentILi128EEENS4_14SM90_TMA_STOREES20_S22_S22_EEEvvEEEEvNT_6ParamsE)
        /*0808*/ 	.short	0x0380
        /*080a*/ 	.short	0x0800


	//----- nvinfo : EIATTR_SW_WAR
	.align		4
.L_55:
        /*080c*/ 	.byte	0x04, 0x36
        /*080e*/ 	.short	(.L_57 - .L_56)
.L_56:
        /*0810*/ 	.word	0x00000008
.L_57:


//--------------------- .nv.callgraph             --------------------------
	.section	.nv.callgraph,"",@"SHT_CUDA_CALLGRAPH"
	.align	4
	.sectionentsize	8
	.align		4
        /*0000*/ 	.word	0x00000000
	.align		4
        /*0004*/ 	.word	0xffffffff
	.align		4
        /*0008*/ 	.word	index@(_ZN7cutlass13device_kernelINS_4gemm6kernel13GemmUniversalIN4cute5tupleIJiiiiEEENS1_10collective13CollectiveMmaINS1_35MainloopSm100TmaUmmaWarpSpecializedILi3ELi2ELi4ENS5_IJNS4_1CILi1EEESB_SB_EEEEENS5_IJNSA_ILi64EEENSA_ILi128EEESF_EEENS_12float_e4m3_tENS5_IJlSB_lEEESH_SI_NS4_8TiledMMAINS4_8MMA_AtomIJNS4_10MMA_TraitsINS4_19SM100_MMA_F8F6F4_SSEJSH_SH_fSE_SF_NS4_17integral_constantINS4_4UMMA5MajorELSP_0EEESQ_NSN_INSO_7ScaleInELSR_0EEESS_EEEEEENS4_6LayoutISC_NS5_IJNSA_ILi0EEESW_SW_EEEEENS5_IJNS4_10UnderscoreESZ_SZ_EEEEENS4_13SM90_TMA_LOADENS4_14ComposedLayoutINS4_7SwizzleILi3ELi4ELi3EEENS4_18smem_ptr_flag_bitsILi8EEENSV_INS5_IJNSA_ILi8EEESF_EEENS5_IJSF_SB_EEEEEEEvNS4_8identityES12_S1C_vS1D_EENS_8epilogue10collective18CollectiveEpilogueINS1F_23Sm100TmaWarpSpecializedILi2ELi2ELi32ELb0ELb0EEEJSG_NS5_IJNSV_ISE_SB_EES1K_EEESH_SI_SH_SI_NS1F_6fusion15FusionCallbacksIS1J_NS1M_17LinearCombinationISH_fSH_fLNS_15FloatRoundStyleE2EEESG_S1L_JEEENS4_5SM1004TMEM4LOAD26SM100_TMEM_LOAD_16dp32b32xES12_NS13_INS14_ILi2ELi4ELi3EEES17_NSV_INS5_IJS18_SE_EEENS5_IJSE_SB_EEEEEEENS4_39AutoVectorizingCopyWithAssumedAlignmentILi128EEENS4_14SM90_TMA_STOREES20_S22_S22_EEEvvEEEEvNT_6ParamsE)
	.align		4
        /*000c*/ 	.word	index@(__assertfail)
	.align		4
        /*0010*/ 	.word	0x00000000
	.align		4
        /*0014*/ 	.word	0xfffffffe
	.align		4
        /*0018*/ 	.word	0x00000000
	.align		4
        /*001c*/ 	.word	0xfffffffd
	.align		4
        /*0020*/ 	.word	0x00000000
	.align		4
        /*0024*/ 	.word	0xfffffffc


//--------------------- .nv.constant4             --------------------------
	.section	.nv.constant4,"a",@progbits
	.align	8
	.align		8
.nv.constant4:
        /*0000*/ 	.dword	__assertfail
	.align		8
        /*0008*/ 	.dword	__unnamed_1
	.align		8
        /*0010*/ 	.dword	__unnamed_2
	.align		8
        /*0018*/ 	.dword	_ZN39_INTERNAL_382423ba_4_k_cu_b4b68e54_74514cuda3std3__45__cpo5beginE
	.align		8
        /*0020*/ 	.dword	_ZN39_INTERNAL_382423ba_4_k_cu_b4b68e54_74514cuda3std3__45__cpo3endE
	.align		8
        /*0028*/ 	.dword	_ZN39_INTERNAL_382423ba_4_k_cu_b4b68e54_74514cuda3std3__45__cpo6cbeginE
	.align		8
        /*0030*/ 	.dword	_ZN39_INTERNAL_382423ba_4_k_cu_b4b68e54_74514cuda3std3__45__cpo4cendE
	.align		8
        /*0038*/ 	.dword	_ZN39_INTERNAL_382423ba_4_k_cu_b4b68e54_74514cuda3std3__441_GLOBAL__N__382423ba_4_k_cu_b4b68e54_74516ignoreE
	.align		8
        /*0040*/ 	.dword	_ZN39_INTERNAL_382423ba_4_k_cu_b4b68e54_74514cuda3std3__419piecewise_constructE
	.align		8
        /*0048*/ 	.dword	_ZN39_INTERNAL_382423ba_4_k_cu_b4b68e54_74514cuda3std3__48in_placeE
	.align		8
        /*0050*/ 	.dword	_ZN39_INTERNAL_382423ba_4_k_cu_b4b68e54_74514cuda3std6ranges3__45__cpo4swapE
	.align		8
        /*0058*/ 	.dword	_ZN39_INTERNAL_382423ba_4_k_cu_b4b68e54_74514cuda3std6ranges3__45__cpo9iter_moveE
	.align		8
        /*0060*/ 	.dword	_ZN39_INTERNAL_382423ba_4_k_cu_b4b68e54_74514cute7productE
	.align		8
        /*0068*/ 	.dword	_ZN39_INTERNAL_382423ba_4_k_cu_b4b68e54_74514cute1_E
	.align		8
        /*0070*/ 	.dword	$str$25
	.align		8
        /*0078*/ 	.dword	$str$26
	.align		8
        /*0080*/ 	.dword	$str$27
	.align		8
        /*0088*/ 	.dword	$str$28


//--------------------- .text._ZN7cutlass13device_kernelINS_4gemm6kernel13GemmUniversalIN4cute5tupleIJiiiiEEENS1_10collective13CollectiveMmaINS1_35MainloopSm100TmaUmmaWarpSpecializedILi3ELi2ELi4ENS5_IJNS4_1CILi1EEESB_SB_EEEEENS5_IJNSA_ILi64EEENSA_ILi128EEESF_EEENS_12float_e4m3_tENS5_IJlSB_lEEESH_SI_NS4_8TiledMMAINS4_8MMA_AtomIJNS4_10MMA_TraitsINS4_19SM100_MMA_F8F6F4_SSEJSH_SH_fSE_SF_NS4_17integral_constantINS4_4UMMA5MajorELSP_0EEESQ_NSN_INSO_7ScaleInELSR_0EEESS_EEEEEENS4_6LayoutISC_NS5_IJNSA_ILi0EEESW_SW_EEEEENS5_IJNS4_10UnderscoreESZ_SZ_EEEEENS4_13SM90_TMA_LOADENS4_14ComposedLayoutINS4_7SwizzleILi3ELi4ELi3EEENS4_18smem_ptr_flag_bitsILi8EEENSV_INS5_IJNSA_ILi8EEESF_EEENS5_IJSF_SB_EEEEEEEvNS4_8identityES12_S1C_vS1D_EENS_8epilogue10collective18CollectiveEpilogueINS1F_23Sm100TmaWarpSpecializedILi2ELi2ELi32ELb0ELb0EEEJSG_NS5_IJNSV_ISE_SB_EES1K_EEESH_SI_SH_SI_NS1F_6fusion15FusionCallbacksIS1J_NS1M_17LinearCombinationISH_fSH_fLNS_15FloatRoundStyleE2EEESG_S1L_JEEENS4_5SM1004TMEM4LOAD26SM100_TMEM_LOAD_16dp32b32xES12_NS13_INS14_ILi2ELi4ELi3EEES17_NSV_INS5_IJS18_SE_EEENS5_IJSE_SB_EEEEEEENS4_39AutoVectorizingCopyWithAssumedAlignmentILi128EEENS4_14SM90_TMA_STOREES20_S22_S22_EEEvvEEEEvNT_6ParamsE --------------------------
	.section	.text._ZN7cutlass13device_kernelINS_4gemm6kernel13GemmUniversalIN4cute5tupleIJiiiiEEENS1_10collective13CollectiveMmaINS1_35MainloopSm100TmaUmmaWarpSpecializedILi3ELi2ELi4ENS5_IJNS4_1CILi1EEESB_SB_EEEEENS5_IJNSA_ILi64EEENSA_ILi128EEESF_EEENS_12float_e4m3_tENS5_IJlSB_lEEESH_SI_NS4_8TiledMMAINS4_8MMA_AtomIJNS4_10MMA_TraitsINS4_19SM100_MMA_F8F6F4_SSEJSH_SH_fSE_SF_NS4_17integral_constantINS4_4UMMA5MajorELSP_0EEESQ_NSN_INSO_7ScaleInELSR_0EEESS_EEEEEENS4_6LayoutISC_NS5_IJNSA_ILi0EEESW_SW_EEEEENS5_IJNS4_10UnderscoreESZ_SZ_EEEEENS4_13SM90_TMA_LOADENS4_14ComposedLayoutINS4_7SwizzleILi3ELi4ELi3EEENS4_18smem_ptr_flag_bitsILi8EEENSV_INS5_IJNSA_ILi8EEESF_EEENS5_IJSF_SB_EEEEEEEvNS4_8identityES12_S1C_vS1D_EENS_8epilogue10collective18CollectiveEpilogueINS1F_23Sm100TmaWarpSpecializedILi2ELi2ELi32ELb0ELb0EEEJSG_NS5_IJNSV_ISE_SB_EES1K_EEESH_SI_SH_SI_NS1F_6fusion15FusionCallbacksIS1J_NS1M_17LinearCombinationISH_fSH_fLNS_15FloatRoundStyleE2EEESG_S1L_JEEENS4_5SM1004TMEM4LOAD26SM100_TMEM_LOAD_16dp32b32xES12_NS13_INS14_ILi2ELi4ELi3EEES17_NSV_INS5_IJS18_SE_EEENS5_IJSE_SB_EEEEEEENS4_39AutoVectorizingCopyWithAssumedAlignmentILi128EEENS4_14SM90_TMA_STOREES20_S22_S22_EEEvvEEEEvNT_6ParamsE,"ax",@progbits
	.align	128
.text._ZN7cutlass13device_kernelINS_4gemm6kernel13GemmUniversalIN4cute5tupleIJiiiiEEENS1_10collective13CollectiveMmaINS1_35MainloopSm100TmaUmmaWarpSpecializedILi3ELi2ELi4ENS5_IJNS4_1CILi1EEESB_SB_EEEEENS5_IJNSA_ILi64EEENSA_ILi128EEESF_EEENS_12float_e4m3_tENS5_IJlSB_lEEESH_SI_NS4_8TiledMMAINS4_8MMA_AtomIJNS4_10MMA_TraitsINS4_19SM100_MMA_F8F6F4_SSEJSH_SH_fSE_SF_NS4_17integral_constantINS4_4UMMA5MajorELSP_0EEESQ_NSN_INSO_7ScaleInELSR_0EEESS_EEEEEENS4_6LayoutISC_NS5_IJNSA_ILi0EEESW_SW_EEEEENS5_IJNS4_10UnderscoreESZ_SZ_EEEEENS4_13SM90_TMA_LOADENS4_14ComposedLayoutINS4_7SwizzleILi3ELi4ELi3EEENS4_18smem_ptr_flag_bitsILi8EEENSV_INS5_IJNSA_ILi8EEESF_EEENS5_IJSF_SB_EEEEEEEvNS4_8identityES12_S1C_vS1D_EENS_8epilogue10collective18CollectiveEpilogueINS1F_23Sm100TmaWarpSpecializedILi2ELi2ELi32ELb0ELb0EEEJSG_NS5_IJNSV_ISE_SB_EES1K_EEESH_SI_SH_SI_NS1F_6fusion15FusionCallbacksIS1J_NS1M_17LinearCombinationISH_fSH_fLNS_15FloatRoundStyleE2EEESG_S1L_JEEENS4_5SM1004TMEM4LOAD26SM100_TMEM_LOAD_16dp32b32xES12_NS13_INS14_ILi2ELi4ELi3EEES17_NSV_INS5_IJS18_SE_EEENS5_IJSE_SB_EEEEEEENS4_39AutoVectorizingCopyWithAssumedAlignmentILi128EEENS4_14SM90_TMA_STOREES20_S22_S22_EEEvvEEEEvNT_6ParamsE:
        .type           _ZN7cutlass13device_kernelINS_4gemm6kernel13GemmUniversalIN4cute5tupleIJiiiiEEENS1_10collective13CollectiveMmaINS1_35MainloopSm100TmaUmmaWarpSpecializedILi3ELi2ELi4ENS5_IJNS4_1CILi1EEESB_SB_EEEEENS5_IJNSA_ILi64EEENSA_ILi128EEESF_EEENS_12float_e4m3_tENS5_IJlSB_lEEESH_SI_NS4_8TiledMMAINS4_8MMA_AtomIJNS4_10MMA_TraitsINS4_19SM100_MMA_F8F6F4_SSEJSH_SH_fSE_SF_NS4_17integral_constantINS4_4UMMA5MajorELSP_0EEESQ_NSN_INSO_7ScaleInELSR_0EEESS_EEEEEENS4_6LayoutISC_NS5_IJNSA_ILi0EEESW_SW_EEEEENS5_IJNS4_10UnderscoreESZ_SZ_EEEEENS4_13SM90_TMA_LOADENS4_14ComposedLayoutINS4_7SwizzleILi3ELi4ELi3EEENS4_18smem_ptr_flag_bitsILi8EEENSV_INS5_IJNSA_ILi8EEESF_EEENS5_IJSF_SB_EEEEEEEvNS4_8identityES12_S1C_vS1D_EENS_8epilogue10collective18CollectiveEpilogueINS1F_23Sm100TmaWarpSpecializedILi2ELi2ELi32ELb0ELb0EEEJSG_NS5_IJNSV_ISE_SB_EES1K_EEESH_SI_SH_SI_NS1F_6fusion15FusionCallbacksIS1J_NS1M_17LinearCombinationISH_fSH_fLNS_15FloatRoundStyleE2EEESG_S1L_JEEENS4_5SM1004TMEM4LOAD26SM100_TMEM_LOAD_16dp32b32xES12_NS13_INS14_ILi2ELi4ELi3EEES17_NSV_INS5_IJS18_SE_EEENS5_IJSE_SB_EEEEEEENS4_39AutoVectorizingCopyWithAssumedAlignmentILi128EEENS4_14SM90_TMA_STOREES20_S22_S22_EEEvvEEEEvNT_6ParamsE,@function
        .size           _ZN7cutlass13device_kernelINS_4gemm6kernel13GemmUniversalIN4cute5tupleIJiiiiEEENS1_10collective13CollectiveMmaINS1_35MainloopSm100TmaUmmaWarpSpecializedILi3ELi2ELi4ENS5_IJNS4_1CILi1EEESB_SB_EEEEENS5_IJNSA_ILi64EEENSA_ILi128EEESF_EEENS_12float_e4m3_tENS5_IJlSB_lEEESH_SI_NS4_8TiledMMAINS4_8MMA_AtomIJNS4_10MMA_TraitsINS4_19SM100_MMA_F8F6F4_SSEJSH_SH_fSE_SF_NS4_17integral_constantINS4_4UMMA5MajorELSP_0EEESQ_NSN_INSO_7ScaleInELSR_0EEESS_EEEEEENS4_6LayoutISC_NS5_IJNSA_ILi0EEESW_SW_EEEEENS5_IJNS4_10UnderscoreESZ_SZ_EEEEENS4_13SM90_TMA_LOADENS4_14ComposedLayoutINS4_7SwizzleILi3ELi4ELi3EEENS4_18smem_ptr_flag_bitsILi8EEENSV_INS5_IJNSA_ILi8EEESF_EEENS5_IJSF_SB_EEEEEEEvNS4_8identityES12_S1C_vS1D_EENS_8epilogue10collective18CollectiveEpilogueINS1F_23Sm100TmaWarpSpecializedILi2ELi2ELi32ELb0ELb0EEEJSG_NS5_IJNSV_ISE_SB_EES1K_EEESH_SI_SH_SI_NS1F_6fusion15FusionCallbacksIS1J_NS1M_17LinearCombinationISH_fSH_fLNS_15FloatRoundStyleE2EEESG_S1L_JEEENS4_5SM1004TMEM4LOAD26SM100_TMEM_LOAD_16dp32b32xES12_NS13_INS14_ILi2ELi4ELi3EEES17_NSV_INS5_IJS18_SE_EEENS5_IJSE_SB_EEEEEEENS4_39AutoVectorizingCopyWithAssumedAlignmentILi128EEENS4_14SM90_TMA_STOREES20_S22_S22_EEEvvEEEEvNT_6ParamsE,(.L_x_139 - _ZN7cutlass13device_kernelINS_4gemm6kernel13GemmUniversalIN4cute5tupleIJiiiiEEENS1_10collective13CollectiveMmaINS1_35MainloopSm100TmaUmmaWarpSpecializedILi3ELi2ELi4ENS5_IJNS4_1CILi1EEESB_SB_EEEEENS5_IJNSA_ILi64EEENSA_ILi128EEESF_EEENS_12float_e4m3_tENS5_IJlSB_lEEESH_SI_NS4_8TiledMMAINS4_8MMA_AtomIJNS4_10MMA_TraitsINS4_19SM100_MMA_F8F6F4_SSEJSH_SH_fSE_SF_NS4_17integral_constantINS4_4UMMA5MajorELSP_0EEESQ_NSN_INSO_7ScaleInELSR_0EEESS_EEEEEENS4_6LayoutISC_NS5_IJNSA_ILi0EEESW_SW_EEEEENS5_IJNS4_10UnderscoreESZ_SZ_EEEEENS4_13SM90_TMA_LOADENS4_14ComposedLayoutINS4_7SwizzleILi3ELi4ELi3EEENS4_18smem_ptr_flag_bitsILi8EEENSV_INS5_IJNSA_ILi8EEESF_EEENS5_IJSF_SB_EEEEEEEvNS4_8identityES12_S1C_vS1D_EENS_8epilogue10collective18CollectiveEpilogueINS1F_23Sm100TmaWarpSpecializedILi2ELi2ELi32ELb0ELb0EEEJSG_NS5_IJNSV_ISE_SB_EES1K_EEESH_SI_SH_SI_NS1F_6fusion15FusionCallbacksIS1J_NS1M_17LinearCombinationISH_fSH_fLNS_15FloatRoundStyleE2EEESG_S1L_JEEENS4_5SM1004TMEM4LOAD26SM100_TMEM_LOAD_16dp32b32xES12_NS13_INS14_ILi2ELi4ELi3EEES17_NSV_INS5_IJS18_SE_EEENS5_IJSE_SB_EEEEEEENS4_39AutoVectorizingCopyWithAssumedAlignmentILi128EEENS4_14SM90_TMA_STOREES20_S22_S22_EEEvvEEEEvNT_6ParamsE)
        .other          _ZN7cutlass13device_kernelINS_4gemm6kernel13GemmUniversalIN4cute5tupleIJiiiiEEENS1_10collective13CollectiveMmaINS1_35MainloopSm100TmaUmmaWarpSpecializedILi3ELi2ELi4ENS5_IJNS4_1CILi1EEESB_SB_EEEEENS5_IJNSA_ILi64EEENSA_ILi128EEESF_EEENS_12float_e4m3_tENS5_IJlSB_lEEESH_SI_NS4_8TiledMMAINS4_8MMA_AtomIJNS4_10MMA_TraitsINS4_19SM100_MMA_F8F6F4_SSEJSH_SH_fSE_SF_NS4_17integral_constantINS4_4UMMA5MajorELSP_0EEESQ_NSN_INSO_7ScaleInELSR_0EEESS_EEEEEENS4_6LayoutISC_NS5_IJNSA_ILi0EEESW_SW_EEEEENS5_IJNS4_10UnderscoreESZ_SZ_EEEEENS4_13SM90_TMA_LOADENS4_14ComposedLayoutINS4_7SwizzleILi3ELi4ELi3EEENS4_18smem_ptr_flag_bitsILi8EEENSV_INS5_IJNSA_ILi8EEESF_EEENS5_IJSF_SB_EEEEEEEvNS4_8identityES12_S1C_vS1D_EENS_8epilogue10collective18CollectiveEpilogueINS1F_23Sm100TmaWarpSpecializedILi2ELi2ELi32ELb0ELb0EEEJSG_NS5_IJNSV_ISE_SB_EES1K_EEESH_SI_SH_SI_NS1F_6fusion15FusionCallbacksIS1J_NS1M_17LinearCombinationISH_fSH_fLNS_15FloatRoundStyleE2EEESG_S1L_JEEENS4_5SM1004TMEM4LOAD26SM100_TMEM_LOAD_16dp32b32xES12_NS13_INS14_ILi2ELi4ELi3EEES17_NSV_INS5_IJS18_SE_EEENS5_IJSE_SB_EEEEEEENS4_39AutoVectorizingCopyWithAssumedAlignmentILi128EEENS4_14SM90_TMA_STOREES20_S22_S22_EEEvvEEEEvNT_6ParamsE,@"STO_CUDA_ENTRY STV_DEFAULT"
_ZN7cutlass13device_kernelINS_4gemm6kernel13GemmUniversalIN4cute5tupleIJiiiiEEENS1_10collective13CollectiveMmaINS1_35MainloopSm100TmaUmmaWarpSpecializedILi3ELi2ELi4ENS5_IJNS4_1CILi1EEESB_SB_EEEEENS5_IJNSA_ILi64EEENSA_ILi128EEESF_EEENS_12float_e4m3_tENS5_IJlSB_lEEESH_SI_NS4_8TiledMMAINS4_8MMA_AtomIJNS4_10MMA_TraitsINS4_19SM100_MMA_F8F6F4_SSEJSH_SH_fSE_SF_NS4_17integral_constantINS4_4UMMA5MajorELSP_0EEESQ_NSN_INSO_7ScaleInELSR_0EEESS_EEEEEENS4_6LayoutISC_NS5_IJNSA_ILi0EEESW_SW_EEEEENS5_IJNS4_10UnderscoreESZ_SZ_EEEEENS4_13SM90_TMA_LOADENS4_14ComposedLayoutINS4_7SwizzleILi3ELi4ELi3EEENS4_18smem_ptr_flag_bitsILi8EEENSV_INS5_IJNSA_ILi8EEESF_EEENS5_IJSF_SB_EEEEEEEvNS4_8identityES12_S1C_vS1D_EENS_8epilogue10collective18CollectiveEpilogueINS1F_23Sm100TmaWarpSpecializedILi2ELi2ELi32ELb0ELb0EEEJSG_NS5_IJNSV_ISE_SB_EES1K_EEESH_SI_SH_SI_NS1F_6fusion15FusionCallbacksIS1J_NS1M_17LinearCombinationISH_fSH_fLNS_15FloatRoundStyleE2EEESG_S1L_JEEENS4_5SM1004TMEM4LOAD26SM100_TMEM_LOAD_16dp32b32xES12_NS13_INS14_ILi2ELi4ELi3EEES17_NSV_INS5_IJS18_SE_EEENS5_IJSE_SB_EEEEEEENS4_39AutoVectorizingCopyWithAssumedAlignmentILi128EEENS4_14SM90_TMA_STOREES20_S22_S22_EEEvvEEEEvNT_6ParamsE:
[----:B------:R-:W1:Y:S01]  /*0000*/  LDC R1, c[0x0][0x37c] ;  /* 0x0000df00ff017b82 */ /* 0x000e620000000800 */
[----:B------:R-:W2:Y:S01]  /*0010*/  S2R R108, SR_TID.X ;  /* 0x00000000006c7919 */ /* 0x000ea20000002100 */
[----:B------:R-:W3:Y:S01]  /*0020*/  LDCU.64 UR4, c[0x0][0x890] ;  /* 0x00011200ff0477ac */ /* 0x000ee20008000a00 */
[----:B------:R-:W-:Y:S02]  /*0030*/  PRMT R95, RZ, 0x7610, R95 ;  /* 0x00007610ff5f7816 */ /* 0x000fe4000000005f */
[----:B------:R-:W-:Y:S01]  /*0040*/  ELECT P5, URZ, PT ;  /* 0x0000000000ff782f */ /* 0x000fe200038a0000 */
[----:B------:R-:W4:Y:S01]  /*0050*/  LDCU.64 UR46, c[0x0][0x358] ;  /* 0x00006b00ff2e77ac */ /* 0x000f220008000a00 */
[----:B---3--:R-:W-:-:S04]  /*0060*/  UISETP.NE.U32.AND UP0, UPT, UR4, URZ, UPT ;  /* 0x000000ff0400728c */ /* 0x008fc8000bf05070 */
[----:B------:R-:W-:Y:S01]  /*0070*/  UISETP.NE.AND.EX UP0, UPT, UR5, URZ, UPT, UP0 ;  /* 0x000000ff0500728c */ /* 0x000fe2000bf05300 */
[----:B--2---:R-:W-:-:S05]  /*0080*/  SHF.R.U32.HI R101, RZ, 0x5, R108 ;  /* 0x00000005ff657819 */ /* 0x004fca000001166c */
[----:B------:R-:W2:Y:S02]  /*0090*/  SHFL.IDX PT, R0, R101, RZ, 0x1f ;  /* 0x00001fff65007589 */ /* 0x000ea400000e0000 */
[----:B--2---:R-:W-:Y:S01]  /*00a0*/  R2UR UR8, R0 ;  /* 0x00000000000872ca */ /* 0x004fe200000e0000 */
[----:B-1--4-:R-:W-:-:S14]  /*00b0*/  BRA.U UP0, `(.L_x_0) ;  /* 0x00000001002c7547 */ /* 0x012fdc000b800000 */
[----:B------:R-:W1:Y:S02]  /*00c0*/  LDCU.64 UR6, c[0x0][0x888] ;  /* 0x00011100ff0677ac */ /* 0x000e640008000a00 */
[----:B-1----:R-:W-:-:S04]  /*00d0*/  UISETP.NE.U32.AND UP0, UPT, UR6, URZ, UPT ;  /* 0x000000ff0600728c */ /* 0x002fc8000bf05070 */
[----:B------:R-:W-:-:S09]  /*00e0*/  UISETP.NE.AND.EX UP0, UPT, UR7, URZ, UPT, UP0 ;  /* 0x000000ff0700728c */ /* 0x000fd2000bf05300 */
[----:B------:R-:W-:Y:S05]  /*00f0*/  BRA.U !UP0, `(.L_x_1) ;  /* 0x0000000108107547 */ /* 0x000fea000b800000 */
[----:B------:R-:W1:Y:S02]  /*0100*/  LDC.64 R2, c[0x0][0x888] ;  /* 0x00022200ff027b82 */ /* 0x000e640000000a00 */
[----:B-1----:R1:W5:Y:S01]  /*0110*/  LDG.E R49, desc[UR46][R2.64] ;  /* 0x0000002e02317981 */ /* 0x002362000c1e1900 */
[----:B------:R-:W-:Y:S01]  /*0120*/  HFMA2 R95, -RZ, RZ, 0, 5.9604644775390625e-08 ;  /* 0x00000001ff5f7431 */ /* 0x000fe200000001ff */
[----:B------:R-:W-:Y:S05]  /*0130*/  BRA `(.L_x_0) ;  /* 0x00000000000c7947 */ /* 0x000fea0003800000 */
.L_x_1:
[----:B------:R-:W1:Y:S01]  /*0140*/  LDCU UR6, c[0x0][0x880] ;  /* 0x00011000ff0677ac */ /* 0x000e620008000800 */
[----:B------:R-:W-:Y:S01]  /*0150*/  HFMA2 R95, -RZ, RZ, 0, 5.9604644775390625e-08 ;  /* 0x00000001ff5f7431 */ /* 0x000fe200000001ff */
[----:B-1----:R-:W-:-:S07]  /*0160*/  MOV R49, UR6 ;  /* 0x0000000600317c02 */ /* 0x002fce0008000f00 */
.L_x_0:
[----:B------:R-:W2:Y:S02]  /*0170*/  LDCU.64 UR6, c[0x0][0x8b0] ;  /* 0x00011600ff0677ac */ /* 0x000ea40008000a00 */
[----:B--2---:R-:W-:-:S04]  /*0180*/  UISETP.NE.U32.AND UP0, UPT, UR6, URZ, UPT ;  /* 0x000000ff0600728c */ /* 0x004fc8000bf05070 */
[----:B------:R-:W-:-:S09]  /*0190*/  UISETP.NE.AND.EX UP0, UPT, UR7, URZ, UPT, UP0 ;  /* 0x000000ff0700728c */ /* 0x000fd2000bf05300 */
[----:B------:R-:W-:Y:S05]  /*01a0*/  BRA.U UP0, `(.L_x_2) ;  /* 0x0000000100247547 */ /* 0x000fea000b800000 */
[----:B------:R-:W2:Y:S02]  /*01b0*/  LDCU.64 UR6, c[0x0][0x8a8] ;  /* 0x00011500ff0677ac */ /* 0x000ea40008000a00 */
[----:B--2---:R-:W-:-:S04]  /*01c0*/  UISETP.NE.U32.AND UP0, UPT, UR6, URZ, UPT ;  /* 0x000000ff0600728c */ /* 0x004fc8000bf05070 */
[----:B------:R-:W-:-:S09]  /*01d0*/  UISETP.NE.AND.EX UP0, UPT, UR7, URZ, UPT, UP0 ;  /* 0x000000ff0700728c */ /* 0x000fd2000bf05300 */
[----:B------:R-:W-:Y:S05]  /*01e0*/  BRA.U !UP0, `(.L_x_3) ;  /* 0x00000001080c7547 */ /* 0x000fea000b800000 */
[----:B-1----:R-:W1:Y:S02]  /*01f0*/  LDC.64 R2, c[0x0][0x8a8] ;  /* 0x00022a00ff027b82 */ /* 0x002e640000000a00 */
[----:B-1----:R2:W5:Y:S01]  /*0200*/  LDG.E R47, desc[UR46][R2.64] ;  /* 0x0000002e022f7981 */ /* 0x002562000c1e1900 */
[----:B------:R-:W-:Y:S05]  /*0210*/  BRA `(.L_x_2) ;  /* 0x0000000000087947 */ /* 0x000fea0003800000 */
.L_x_3:
[----:B------:R-:W2:Y:S02]  /*0220*/  LDCU UR6, c[0x0][0x8a0] ;  /* 0x00011400ff0677ac */ /* 0x000ea40008000800 */
[----:B--2---:R-:W-:Y:S02]  /*0230*/  MOV R47, UR6 ;  /* 0x00000006002f7c02 */ /* 0x004fe40008000f00 */
.L_x_2:
[----:B------:R-:W-:Y:S01]  /*0240*/  IMAD.U32 R0, RZ, RZ, UR8 ;  /* 0x00000008ff007e24 */ /* 0x000fe2000f8e00ff */
[----:B------:R-:W-:Y:S04]  /*0250*/  BSSY.RECONVERGENT B0, `(.L_x_4) ;  /* 0x000000c000007945 */ /* 0x000fe80003800200 */
[C---:B------:R-:W-:Y:S02]  /*0260*/  ISETP.NE.OR P1, PT, R0.reuse, 0x1, !P5 ;  /* 0x000000010000780c */ /* 0x040fe40006f25670 */
[----:B------:R-:W-:-:S11]  /*0270*/  ISETP.NE.OR P0, PT, R0, 0x3, !P5 ;  /* 0x000000030000780c */ /* 0x000fd60006f05670 */
[----:B------:R-:W-:Y:S05]  /*0280*/  @P1 BRA `(.L_x_5) ;  /* 0x0000000000201947 */ /* 0x000fea0003800000 */
[----:B------:R-:W3:Y:S02]  /*0290*/  LDCU.64 UR6, c[0x0][0x348] ;  /* 0x00006900ff0677ac */ /* 0x000ee40008000a00 */
[----:B---3--:R-:W-:Y:S02]  /*02a0*/  UIADD3 UR10, UP1, UPT, UR6, 0x80, URZ ;  /* 0x00000080060a7890 */ /* 0x008fe4000ff3e0ff */
[----:B------:R-:W-:Y:S02]  /*02b0*/  UIADD3 UR6, UP0, UPT, UR6, 0x180, URZ ;  /* 0x0000018006067890 */ /* 0x000fe4000ff1e0ff */
[----:B------:R-:W-:Y:S02]  /*02c0*/  UIADD3.X UR11, UPT, UPT, URZ, UR7, URZ, UP1, !UPT ;  /* 0x00000007ff0b7290 */ /* 0x000fe40008ffe4ff */
[----:B------:R-:W-:-:S07]  /*02d0*/  UIADD3.X UR7, UPT, UPT, URZ, UR7, URZ, UP0, !UPT ;  /* 0x00000007ff077290 */ /* 0x000fce00087fe4ff */
[----:B------:R3:W-:Y:S02]  /*02e0*/  UTMACCTL.PF [UR10] ;  /* 0x000000000a0079b9 */ /* 0x0007e40008040000 */
[----:B------:R3:W-:Y:S02]  /*02f0*/  UTMACCTL.PF [UR6] ;  /* 0x00000000060079b9 */ /* 0x0007e40008040000 */
[----:B---3--:R-:W-:Y:S01]  /*0300*/  NOP ;  /* 0x0000000000007918 */ /* 0x008fe20000000000 */
.L_x_5:
[----:B------:R-:W-:Y:S05]  /*0310*/  BSYNC.RECONVERGENT B0 ;  /* 0x0000000000007941 */ /* 0x000fea0003800200 */
.L_x_4:
[----:B------:R-:W-:Y:S04]  /*0320*/  BSSY.RECONVERGENT B0, `(.L_x_6) ;  /* 0x000000a000007945 */ /* 0x000fe80003800200 */
        /* <DEDUP_REMOVED lines=9> */
.L_x_7:
[----:B------:R-:W-:Y:S05]  /*03c0*/  BSYNC.RECONVERGENT B0 ;  /* 0x0000000000007941 */ /* 0x000fea0003800200 */
.L_x_6:
[----:B------:R-:W3:Y:S01]  /*03d0*/  LDCU.64 UR6, c[0x0][0x888] ;  /* 0x00011100ff0677ac */ /* 0x000ee20008000a00 */
[----:B------:R-:W-:Y:S02]  /*03e0*/  UISETP.EQ.U32.AND UP1, UPT, UR4, URZ, UPT ;  /* 0x000000ff0400728c */ /* 0x000fe4000bf22070 */
[----:B------:R-:W-:Y:S02]  /*03f0*/  UPLOP3.LUT UP2, UPT, UPT, UPT, UPT, 0x80, 0x8 ;  /* 0x000000000008789c */ /* 0x000fe40003f4f070 */
[----:B---3--:R-:W-:-:S04]  /*0400*/  UISETP.NE.U32.AND UP0, UPT, UR6, URZ, UPT ;  /* 0x000000ff0600728c */ /* 0x008fc8000bf05070 */
[----:B------:R-:W-:-:S04]  /*0410*/  UISETP.NE.AND.EX UP0, UPT, UR7, URZ, UPT, UP0 ;  /* 0x000000ff0700728c */ /* 0x000fc8000bf05300 */
[----:B------:R-:W-:-:S04]  /*0420*/  UISETP.EQ.OR.EX UP3, UPT, UR5, URZ, !UP0, UP1 ;  /* 0x000000ff0500728c */ /* 0x000fc8000c762710 */
[----:B------:R-:W-:-:S05]  /*0430*/  UP2UR UR50, UPR, URZ, 0x8 ;  /* 0x00000008ff327883 */ /* 0x000fca0008000000 */
[----:B------:R-:W-:Y:S07]  /*0440*/  BRA.U !UP3, `(.L_x_8) ;  /* 0x000000010b207547 */ /* 0x000fee000b800000 */
[----:B------:R-:W-:Y:S01]  /*0450*/  UISETP.NE.U32.AND UP2, UPT, UR4, URZ, UPT ;  /* 0x000000ff0400728c */ /* 0x000fe2000bf45070 */
[----:B-----5:R-:W-:Y:S01]  /*0460*/  FSETP.NEU.AND P0, PT, R49, RZ, PT ;  /* 0x000000ff3100720b */ /* 0x020fe20003f0d000 */
[----:B------:R-:W-:Y:S02]  /*0470*/  USEL UR4, URZ, 0xffffffff, UP0 ;  /* 0xffffffffff047887 */ /* 0x000fe40008000000 */
[----:B------:R-:W-:-:S10]  /*0480*/  UISETP.NE.AND.EX UP2, UPT, UR5, URZ, UPT, UP2 ;  /* 0x000000ff0500728c */ /* 0x000fd4000bf45320 */
[----:B------:R-:W-:Y:S01]  /*0490*/  VOTEU.ANY UP1, P0 ;  /* 0x0000000000ff7886 */ /* 0x000fe20000020100 */
[----:B------:R-:W-:-:S04]  /*04a0*/  @!UP2 USEL UR4, URZ, 0xffffffff, UP1 ;  /* 0xffffffffff04a887 */ /* 0x000fc80008800000 */
[----:B------:R-:W-:-:S04]  /*04b0*/  ULOP3.LUT UR4, UR4, 0x1, URZ, 0xc0, !UPT ;  /* 0x0000000104047892 */ /* 0x000fc8000f8ec0ff */
[----:B------:R-:W-:-:S11]  /*04c0*/  UISETP.NE.U32.AND UP2, UPT, UR4, 0x1, UPT ;  /* 0x000000010400788c */ /* 0x000fd6000bf45070 */
.L_x_8:
[----:B-12---:R-:W1:Y:S01]  /*04d0*/  SHFL.IDX PT, R2, R101, RZ, 0x1f ;  /* 0x00001fff65027589 */ /* 0x006e6200000e0000 */
[----:B------:R-:W-:-:S04]  /*04e0*/  UISETP.NE.AND UP1, UPT, UR8, 0x2, UPT ;  /* 0x000000020800788c */ /* 0x000fc8000bf25270 */
[----:B------:R-:W-:Y:S01]  /*04f0*/  USEL UR6, URZ, 0x1, UP1 ;  /* 0x00000001ff067887 */ /* 0x000fe20008800000 */
[----:B-1----:R-:W-:-:S13]  /*0500*/  ISETP.NE.AND P0, PT, R2, RZ, PT ;  /* 0x000000ff0200720c */ /* 0x002fda0003f05270 */
[----:B------:R-:W-:Y:S05]  /*0510*/  @P0 BRA `(.L_x_9) ;  /* 0x0000000000400947 */ /* 0x000fea0003800000 */
[----:B------:R-:W1:Y:S01]  /*0520*/  S2UR UR5, SR_CgaCtaId ;  /* 0x00000000000579c3 */ /* 0x000e620000008800 */
[----:B------:R-:W-:Y:S01]  /*0530*/  UMOV UR7, 0x400 ;  /* 0x0000040000077882 */ /* 0x000fe20000000000 */
[----:B------:R-:W-:Y:S01]  /*0540*/  UMOV UR4, 0x1 ;  /* 0x0000000100047882 */ /* 0x000fe20000000000 */
[----:B------:R-:W-:Y:S01]  /*0550*/  ELECT P0, URZ, PT ;  /* 0x0000000000ff782f */ /* 0x000fe20003800000 */
[----:B------:R-:W-:-:S04]  /*0560*/  UIADD3 UR10, UPT, UPT, -UR4, 0x100000, URZ ;  /* 0x00100000040a7890 */ /* 0x000fc8000fffe1ff */
[----:B------:R-:W-:Y:S02]  /*0570*/  USHF.L.U32 UR11, UR10, 0xb, URZ ;  /* 0x0000000b0a0b7899 */ /* 0x000fe400080006ff */
[----:B------:R-:W-:Y:S02]  /*0580*/  USHF.L.U32 UR10, UR10, 0x1, URZ ;  /* 0x000000010a0a7899 */ /* 0x000fe400080006ff */
[----:B-1----:R-:W-:Y:S01]  /*0590*/  ULEA UR5, UR5, UR7, 0x18 ;  /* 0x0000000705057291 */ /* 0x002fe2000f8ec0ff */
[----:B------:R-:W1:Y:S11]  /*05a0*/  FENCE.VIEW.ASYNC.S ;  /* 0x00000000000073c6 */ /* 0x000e760000000000 */
[----:B-1----:R1:W2:Y:S01]  /*05b0*/  SYNCS.EXCH.64 URZ, [UR5], UR10 ;  /* 0x0000000a05ff75b2 */ /* 0x0022a20008000100 */
[----:B------:R1:W3:Y:S01]  /*05c0*/  SYNCS.EXCH.64 URZ, [UR5+0x18], UR10 ;  /* 0x0000180a05ff75b2 */ /* 0x0002e20008000100 */
[----:B------:R1:W4:Y:S01]  /*05d0*/  SYNCS.EXCH.64 URZ, [UR5+0x8], UR10 ;  /* 0x0000080a05ff75b2 */ /* 0x0003220008000100 */
[----:B------:R1:W1:Y:S01]  /*05e0*/  SYNCS.EXCH.64 URZ, [UR5+0x20], UR10 ;  /* 0x0000200a05ff75b2 */ /* 0x0002620008000100 */
[----:B------:R1:W1:Y:S01]  /*05f0*/  SYNCS.EXCH.64 URZ, [UR5+0x10], UR10 ;  /* 0x0000100a05ff75b2 */ /* 0x0002620008000100 */
[----:B------:R1:W1:Y:S01]  /*0600*/  SYNCS.EXCH.64 URZ, [UR5+0x28], UR10 ;  /* 0x0000280a05ff75b2 */ /* 0x0002620008000100 */
[----:B------:R-:W-:Y:S01]  /*0610*/  NOP ;  /* 0x0000000000007918 */ /* 0x000fe20000000000 */
.L_x_9:
[----:B------:R-:W2:Y:S01]  /*0620*/  SHFL.IDX PT, R2, R101, RZ, 0x1f ;  /* 0x00001fff65027589 */ /* 0x000ea200000e0000 */
[----:B------:R-:W-:Y:S01]  /*0630*/  NOP ;  /* 0x0000000000007918 */ /* 0x000fe20000000000 */
[----:B--2---:R-:W-:-:S13]  /*0640*/  ISETP.NE.AND P0, PT, R2, 0x1, PT ;  /* 0x000000010200780c */ /* 0x004fda0003f05270 */
[----:B------:R-:W-:Y:S05]  /*0650*/  @P0 BRA `(.L_x_10) ;  /* 0x0000000000480947 */ /* 0x000fea0003800000 */
[----:B------:R-:W2:Y:S01]  /*0660*/  S2UR UR7, SR_CgaCtaId ;  /* 0x00000000000779c3 */ /* 0x000ea20000008800 */
[----:B------:R-:W-:Y:S01]  /*0670*/  UMOV UR9, 0x400 ;  /* 0x0000040000097882 */ /* 0x000fe20000000000 */
[----:B-1----:R-:W-:Y:S01]  /*0680*/  UMOV UR5, 0x20 ;  /* 0x0000002000057882 */ /* 0x002fe20000000000 */
[----:B------:R-:W-:Y:S01]  /*0690*/  UMOV UR4, 0x80 ;  /* 0x0000008000047882 */ /* 0x000fe20000000000 */
[----:B------:R-:W-:-:S04]  /*06a0*/  UIADD3 UR10, UPT, UPT, -UR5, 0x100000, URZ ;  /* 0x00100000050a7890 */ /* 0x000fc8000fffe1ff */
[----:B------:R-:W-:Y:S02]  /*06b0*/  USHF.L.U32 UR11, UR10, 0xb, URZ ;  /* 0x0000000b0a0b7899 */ /* 0x000fe400080006ff */
[----:B------:R-:W-:Y:S02]  /*06c0*/  USHF.L.U32 UR10, UR10, 0x1, URZ ;  /* 0x000000010a0a7899 */ /* 0x000fe400080006ff */
[----:B------:R-:W-:-:S04]  /*06d0*/  UIADD3 UR4, UPT, UPT, -UR4, 0x100000, URZ ;  /* 0x0010000004047890 */ /* 0x000fc8000fffe1ff */
[----:B------:R-:W-:Y:S02]  /*06e0*/  USHF.L.U32 UR5, UR4, 0xb, URZ ;  /* 0x0000000b04057899 */ /* 0x000fe400080006ff */
[----:B------:R-:W-:Y:S01]  /*06f0*/  USHF.L.U32 UR4, UR4, 0x1, URZ ;  /* 0x0000000104047899 */ /* 0x000fe200080006ff */
[----:B------:R-:W-:Y:S01]  /*0700*/  ELECT P0, URZ, PT ;  /* 0x0000000000ff782f */ /* 0x000fe20003800000 */
[----:B--2---:R-:W-:Y:S01]  /*0710*/  ULEA UR7, UR7, UR9, 0x18 ;  /* 0x0000000907077291 */ /* 0x004fe2000f8ec0ff */
[----:B------:R-:W1:Y:S11]  /*0720*/  FENCE.VIEW.ASYNC.S ;  /* 0x00000000000073c6 */ /* 0x000e760000000000 */
[----:B-1----:R2:W1:Y:S01]  /*0730*/  SYNCS.EXCH.64 URZ, [UR7+0x30], UR10 ;  /* 0x0000300a07ff75b2 */ /* 0x0024620008000100 */
[----:B------:R2:W1:Y:S01]  /*0740*/  SYNCS.EXCH.64 URZ, [UR7+0x40], UR4 ;  /* 0x0000400407ff75b2 */ /* 0x0004620008000100 */
[----:B------:R2:W1:Y:S01]  /*0750*/  SYNCS.EXCH.64 URZ, [UR7+0x38], UR10 ;  /* 0x0000380a07ff75b2 */ /* 0x0004620008000100 */
[----:B------:R2:W1:Y:S02]  /*0760*/  SYNCS.EXCH.64 URZ, [UR7+0x48], UR4 ;  /* 0x0000480407ff75b2 */ /* 0x0004640008000100 */
[----:B--2---:R-:W-:Y:S01]  /*0770*/  NOP ;  /* 0x0000000000007918 */ /* 0x004fe20000000000 */
.L_x_10:
[----:B------:R-:W2:Y:S01]  /*0780*/  SHFL.IDX PT, R2, R101, RZ, 0x1f ;  /* 0x00001fff65027589 */ /* 0x000ea200000e0000 */
[----:B------:R-:W-:Y:S01]  /*0790*/  NOP ;  /* 0x0000000000007918 */ /* 0x000fe20000000000 */
[----:B--2---:R-:W-:-:S13]  /*07a0*/  ISETP.NE.AND P0, PT, R2, 0x3, PT ;  /* 0x000000030200780c */ /* 0x004fda0003f05270 */
[----:B------:R-:W-:Y:S05]  /*07b0*/  @P0 BRA `(.L_x_11) ;  /* 0x0000000000300947 */ /* 0x000fea0003800000 */
[----:B-1----:R-:W1:Y:S01]  /*07c0*/  S2UR UR5, SR_CgaCtaId ;  /* 0x00000000000579c3 */ /* 0x002e620000008800 */
        /* <DEDUP_REMOVED lines=8> */
[----:B-1----:R2:W1:Y:S01]  /*0850*/  SYNCS.EXCH.64 URZ, [UR5+0x50], UR10 ;  /* 0x0000500a05ff75b2 */ /* 0x0024620008000100 */
[----:B------:R2:W1:Y:S02]  /*0860*/  SYNCS.EXCH.64 URZ, [UR5+0x58], UR10 ;  /* 0x0000580a05ff75b2 */ /* 0x0004640008000100 */
[----:B--2---:R-:W-:Y:S01]  /*0870*/  NOP ;  /* 0x0000000000007918 */ /* 0x004fe20000000000 */
.L_x_11:
[----:B------:R-:W2:Y:S01]  /*0880*/  SHFL.IDX PT, R2, R101, RZ, 0x1f ;  /* 0x00001fff65027589 */ /* 0x000ea200000e0000 */
[----:B------:R-:W-:Y:S01]  /*0890*/  NOP ;  /* 0x0000000000007918 */ /* 0x000fe20000000000 */
[----:B--2---:R-:W-:-:S13]  /*08a0*/  ISETP.NE.AND P0, PT, R2, 0x4, PT ;  /* 0x000000040200780c */ /* 0x004fda0003f05270 */
[----:B------:R-:W-:Y:S05]  /*08b0*/  @P0 BRA `(.L_x_12) ;  /* 0x00000000004c0947 */ /* 0x000fea0003800000 */
[----:B-1----:R-:W1:Y:S01]  /*08c0*/  S2UR UR5, SR_CgaCtaId ;  /* 0x00000000000579c3 */ /* 0x002e620000008800 */
[----:B------:R-:W-:Y:S01]  /*08d0*/  UMOV UR9, 0x100 ;  /* 0x0000010000097882 */ /* 0x000fe20000000000 */
[----:B------:R-:W-:Y:S01]  /*08e0*/  UMOV UR7, 0x400 ;  /* 0x0000040000077882 */ /* 0x000fe20000000000 */
[----:B------:R-:W-:Y:S01]  /*08f0*/  USEL UR9, UR9, 0xe0, UP2 ;  /* 0x000000e009097887 */ /* 0x000fe20009000000 */
[----:B------:R-:W-:Y:S01]  /*0900*/  UMOV UR4, 0x1 ;  /* 0x0000000100047882 */ /* 0x000fe20000000000 */
[----:B------:R-:W-:Y:S01]  /*0910*/  ELECT P0, URZ, PT ;  /* 0x0000000000ff782f */ /* 0x000fe20003800000 */
[----:B------:R-:W-:-:S04]  /*0920*/  UIADD3 UR10, UPT, UPT, -UR4, 0x100000, URZ ;  /* 0x00100000040a7890 */ /* 0x000fc8000fffe1ff */
[----:B------:R-:W-:Y:S02]  /*0930*/  USHF.L.U32 UR11, UR10, 0xb, URZ ;  /* 0x0000000b0a0b7899 */ /* 0x000fe400080006ff */
[----:B------:R-:W-:Y:S02]  /*0940*/  USHF.L.U32 UR10, UR10, 0x1, URZ ;  /* 0x000000010a0a7899 */ /* 0x000fe400080006ff */
[----:B------:R-:W-:-:S04]  /*0950*/  UIADD3 UR12, UPT, UPT, -UR9, 0x100000, URZ ;  /* 0x00100000090c7890 */ /* 0x000fc8000fffe1ff */
[----:B------:R-:W-:Y:S02]  /*0960*/  USHF.L.U32 UR13, UR12, 0xb, URZ ;  /* 0x0000000b0c0d7899 */ /* 0x000fe400080006ff */
[----:B------:R-:W-:Y:S02]  /*0970*/  USHF.L.U32 UR12, UR12, 0x1, URZ ;  /* 0x000000010c0c7899 */ /* 0x000fe400080006ff */
[----:B-1----:R-:W-:Y:S01]  /*0980*/  ULEA UR5, UR5, UR7, 0x18 ;  /* 0x0000000705057291 */ /* 0x002fe2000f8ec0ff */
[----:B------:R-:W1:Y:S11]  /*0990*/  FENCE.VIEW.ASYNC.S ;  /* 0x00000000000073c6 */ /* 0x000e760000000000 */
[----:B-1----:R2:W1:Y:S01]  /*09a0*/  SYNCS.EXCH.64 URZ, [UR5+0x60], UR10 ;  /* 0x0000600a05ff75b2 */ /* 0x0024620008000100 */
[----:B------:R2:W1:Y:S01]  /*09b0*/  SYNCS.EXCH.64 URZ, [UR5+0x70], UR12 ;  /* 0x0000700c05ff75b2 */ /* 0x0004620008000100 */
[----:B------:R2:W1:Y:S01]  /*09c0*/  SYNCS.EXCH.64 URZ, [UR5+0x68], UR10 ;  /* 0x0000680a05ff75b2 */ /* 0x0004620008000100 */
[----:B------:R2:W1:Y:S02]  /*09d0*/  SYNCS.EXCH.64 URZ, [UR5+0x78], UR12 ;  /* 0x0000780c05ff75b2 */ /* 0x0004640008000100 */
[----:B--2---:R-:W-:Y:S01]  /*09e0*/  NOP ;  /* 0x0000000000007918 */ /* 0x004fe20000000000 */
.L_x_12:
        /* <DEDUP_REMOVED lines=20> */
[----:B------:R2:W1:Y:S01]  /*0b30*/  SYNCS.EXCH.64 URZ, [UR7+0xa8], UR4 ;  /* 0x0000a80407ff75b2 */ /* 0x0004620008000100 */
[----:B------:R2:W1:Y:S01]  /*0b40*/  SYNCS.EXCH.64 URZ, [UR7+0x90], UR10 ;  /* 0x0000900a07ff75b2 */ /* 0x0004620008000100 */
[----:B------:R2:W1:Y:S01]  /*0b50*/  SYNCS.EXCH.64 URZ, [UR7+0xb0], UR4 ;  /* 0x0000b00407ff75b2 */ /* 0x0004620008000100 */
[----:B------:R2:W1:Y:S01]  /*0b60*/  SYNCS.EXCH.64 URZ, [UR7+0x98], UR10 ;  /* 0x0000980a07ff75b2 */ /* 0x0004620008000100 */
[----:B------:R2:W1:Y:S02]  /*0b70*/  SYNCS.EXCH.64 URZ, [UR7+0xb8], UR4 ;  /* 0x0000b80407ff75b2 */ /* 0x0004640008000100 */
[----:B--2---:R-:W-:Y:S01]  /*0b80*/  NOP ;  /* 0x0000000000007918 */ /* 0x004fe20000000000 */
.L_x_13:
        /* <DEDUP_REMOVED lines=18> */
.L_x_14:
[----:B-1----:R-:W1:Y:S01]  /*0cb0*/  S2UR UR5, SR_CTAID.X ;  /* 0x00000000000579c3 */ /* 0x002e620000002500 */
[----:B------:R-:W-:-:S05]  /*0cc0*/  CS2R.32 R96, SR_CgaSize ;  /* 0x0000000000607805 */ /* 0x000fca0000008a00 */
[----:B------:R-:W-:-:S05]  /*0cd0*/  IMAD R96, R96, -0xa0, RZ ;  /* 0xffffff6060607824 */ /* 0x000fca00078e02ff */
[----:B------:R-:W-:-:S14]  /*0ce0*/  R2UR UR9, R96 ;  /* 0x00000000600972ca */ /* 0x000fdc00000e0000 */
[----:B------:R-:W2:Y:S01]  /*0cf0*/  LDCU UR9, c[0x0][UR9+0x2b0] ;  /* 0x00005600090977ac */ /* 0x000ea20008000800 */
[----:B------:R-:W-:Y:S01]  /*0d00*/  NOP ;  /* 0x0000000000007918 */ /* 0x000fe20000000000 */
[----:B------:R-:W-:-:S05]  /*0d10*/  CS2R.32 R96, SR_CgaSize ;  /* 0x0000000000607805 */ /* 0x000fca0000008a00 */
[----:B------:R-:W-:-:S05]  /*0d20*/  IMAD R96, R96, -0xa0, RZ ;  /* 0xffffff6060607824 */ /* 0x000fca00078e02ff */
[----:B------:R-:W-:-:S14]  /*0d30*/  R2UR UR7, R96 ;  /* 0x00000000600772ca */ /* 0x000fdc00000e0000 */
[----:B------:R-:W3:Y:S01]  /*0d40*/  LDCU UR7, c[0x0][UR7+0x2b4] ;  /* 0x00005680070777ac */ /* 0x000ee20008000800 */
[----:B------:R-:W4:Y:S08]  /*0d50*/  S2UR UR4, SR_CTAID.Y ;  /* 0x00000000000479c3 */ /* 0x000f300000002600 */
[----:B------:R-:W3:Y:S01]  /*0d60*/  LDC R9, c[0x0][0xb24] ;  /* 0x0002c900ff097b82 */ /* 0x000ee20000000800 */
[----:B-1----:R-:W-:-:S02]  /*0d70*/  I2FP.F32.U32 R4, UR5 ;  /* 0x0000000500047c45 */ /* 0x002fc40008201000 */
[----:B------:R-:W-:-:S05]  /*0d80*/  CS2R.32 R5, SR_CgaSize ;  /* 0x0000000000057805 */ /* 0x000fca0000008a00 */
[----:B------:R-:W-:-:S06]  /*0d90*/  IMAD R5, R5, -0xa0, RZ ;  /* 0xffffff6005057824 */ /* 0x000fcc00078e02ff */
[----:B------:R-:W1:Y:S01]  /*0da0*/  LDC R5, c[0x0][R5+0x2a0] ;  /* 0x0000a80005057b82 */ /* 0x000e620000000800 */
[----:B------:R-:W-:Y:S01]  /*0db0*/  MOV R21, UR5 ;  /* 0x0000000500157c02 */ /* 0x000fe20008000f00 */
[----:B--2---:R-:W-:Y:S01]  /*0dc0*/  FMUL R4, R4, UR9 ;  /* 0x0000000904047c20 */ /* 0x004fe20008400000 */
[----:B----4-:R-:W-:Y:S02]  /*0dd0*/  I2FP.F32.U32 R2, UR4 ;  /* 0x0000000400027c45 */ /* 0x010fe40008201000 */
[----:B------:R-:W-:-:S05]  /*0de0*/  CS2R.32 R3, SR_CgaSize ;  /* 0x0000000000037805 */ /* 0x000fca0000008a00 */
[----:B------:R-:W-:-:S06]  /*0df0*/  IMAD R3, R3, -0xa0, RZ ;  /* 0xffffff6003037824 */ /* 0x000fcc00078e02ff */
[----:B------:R-:W2:Y:S01]  /*0e00*/  LDC R3, c[0x0][R3+0x2a4] ;  /* 0x0000a90003037b82 */ /* 0x000ea20000000800 */
[----:B------:R-:W4:Y:S01]  /*0e10*/  F2I.U32.TRUNC.NTZ R96, R4 ;  /* 0x0000000400607305 */ /* 0x000f22000020f000 */
[----:B------:R-:W-:Y:S01]  /*0e20*/  MOV R20, UR4 ;  /* 0x0000000400147c02 */ /* 0x000fe20008000f00 */
[----:B---3--:R-:W-:-:S05]  /*0e30*/  FMUL R2, R2, UR7 ;  /* 0x0000000702027c20 */ /* 0x008fca0008400000 */
[----:B------:R-:W-:Y:S01]  /*0e40*/  BAR.SYNC.DEFER_BLOCKING 0x0 ;  /* 0x0000000000007b1d */ /* 0x000fe20000010000 */
[----:B------:R-:W-:-:S05]  /*0e50*/  ISETP.GE.AND P0, PT, R9, 0x1, PT ;  /* 0x000000010900780c */ /* 0x000fca0003f06270 */
[----:B------:R-:W3:Y:S02]  /*0e60*/  F2I.U32.TRUNC.NTZ R94, R2 ;  /* 0x00000002005e7305 */ /* 0x000ee4000020f000 */
[----:B------:R-:W2:Y:S01]  /*0e70*/  S2UR UR36, SR_CTAID.Z ;  /* 0x00000000002479c3 */ /* 0x000ea20000002700 */
[----:B----4-:R-:W-:-:S05]  /*0e80*/  IADD3 R96, PT, PT, -R96, RZ, RZ ;  /* 0x000000ff60607210 */ /* 0x010fca0007ffe1ff */
[----:B-1----:R-:W-:Y:S01]  /*0e90*/  IMAD R96, R5, R96, UR5 ;  /* 0x0000000505607e24 */ /* 0x002fe2000f8e0260 */
[----:B---3--:R-:W-:-:S05]  /*0ea0*/  IADD3 R94, PT, PT, -R94, RZ, RZ ;  /* 0x000000ff5e5e7210 */ /* 0x008fca0007ffe1ff */
[----:B--2---:R-:W-:Y:S01]  /*0eb0*/  IMAD R94, R3, R94, UR4 ;  /* 0x00000004035e7e24 */ /* 0x004fe2000f8e025e */
[----:B------:R-:W-:Y:S06]  /*0ec0*/  @!P0 BRA `(.L_x_15) ;  /* 0x0000000000b88947 */ /* 0x000fec0003800000 */
[----:B------:R-:W1:Y:S01]  /*0ed0*/  LDC.64 R4, c[0x0][0xb18] ;  /* 0x0002c600ff047b82 */ /* 0x000e620000000a00 */
[----:B------:R-:W-:-:S07]  /*0ee0*/  ISETP.NE.AND P0, PT, R9, 0x1, PT ;  /* 0x000000010900780c */ /* 0x000fce0003f05270 */
[----:B------:R-:W2:Y:S08]  /*0ef0*/  LDC R10, c[0x0][0xb0c] ;  /* 0x0002c300ff0a7b82 */ /* 0x000eb00000000800 */
[----:B------:R-:W3:Y:S08]  /*0f00*/  LDC R11, c[0x0][0x370] ;  /* 0x0000dc00ff0b7b82 */ /* 0x000ef00000000800 */
[----:B------:R-:W4:Y:S01]  /*0f10*/  LDC R12, c[0x0][0x374] ;  /* 0x0000dd00ff0c7b82 */ /* 0x000f220000000800 */
[----:B-1----:R-:W-:-:S07]  /*0f20*/  ISETP.NE.AND P1, PT, R4, 0x1, PT ;  /* 0x000000010400780c */ /* 0x002fce0003f25270 */
[----:B------:R-:W3:Y:S01]  /*0f30*/  LDC.64 R6, c[0x0][0xb10] ;  /* 0x0002c400ff067b82 */ /* 0x000ee20000000a00 */
[----:B--2---:R-:W-:-:S07]  /*0f40*/  ISETP.NE.AND P2, PT, R10, 0x1, PT ;  /* 0x000000010a00780c */ /* 0x004fce0003f45270 */
[----:B------:R-:W1:Y:S08]  /*0f50*/  LDC R8, c[0x0][0xb20] ;  /* 0x0002c800ff087b82 */ /* 0x000e700000000800 */
[----:B------:R-:W2:Y:S01]  /*0f60*/  LDC.64 R2, c[0x0][0xb28] ;  /* 0x0002ca00ff027b82 */ /* 0x000ea20000000a00 */
[----:B----4-:R-:W-:-:S04]  /*0f70*/  IMAD.HI.U32 R13, R12, R5, RZ ;  /* 0x000000050c0d7227 */ /* 0x010fc800078e00ff */
[----:B------:R-:W-:-:S04]  /*0f80*/  IMAD.HI.U32 R5, R20, R5, RZ ;  /* 0x0000000514057227 */ /* 0x000fc800078e00ff */
[----:B---3--:R-:W-:-:S04]  /*0f90*/  IMAD.HI.U32 R14, R11, R6, RZ ;  /* 0x000000060b0e7227 */ /* 0x008fc800078e00ff */
[C---:B------:R-:W-:Y:S01]  /*0fa0*/  IMAD.HI.U32 R16, R21.reuse, R6, RZ ;  /* 0x0000000615107227 */ /* 0x040fe200078e00ff */
[-C--:B------:R-:W-:Y:S02]  /*0fb0*/  @P2 SHF.R.U32.HI R11, RZ, R7.reuse, R14 ;  /* 0x00000007ff0b2219 */ /* 0x080fe4000001160e */
[-C--:B-1----:R-:W-:Y:S02]  /*0fc0*/  @P1 SHF.R.U32.HI R12, RZ, R8.reuse, R13 ;  /* 0x00000008ff0c1219 */ /* 0x082fe4000001160d */
[----:B------:R-:W-:Y:S02]  /*0fd0*/  SHF.R.U32.HI R5, RZ, R8, R5 ;  /* 0x00000008ff057219 */ /* 0x000fe40000011605 */
[----:B------:R-:W-:Y:S02]  /*0fe0*/  SHF.R.U32.HI R16, RZ, R7, R16 ;  /* 0x00000007ff107219 */ /* 0x000fe40000011610 */
[----:B------:R-:W-:Y:S01]  /*0ff0*/  SEL R5, R20, R5, !P1 ;  /* 0x0000000514057207 */ /* 0x000fe20004800000 */
[----:B--2---:R-:W-:Y:S01]  /*1000*/  IMAD.HI.U32 R14, R12, R2, RZ ;  /* 0x000000020c0e7227 */ /* 0x004fe200078e00ff */
[----:B------:R-:W-:-:S02]  /*1010*/  SEL R7, R21, R16, !P2 ;  /* 0x0000001015077207 */ /* 0x000fc40005000000 */
[----:B------:R-:W-:Y:S01]  /*1020*/  IADD3 R13, PT, PT, -R5, RZ, RZ ;  /* 0x000000ff050d7210 */ /* 0x000fe20007ffe1ff */
[----:B------:R-:W-:Y:S01]  /*1030*/  IMAD.HI.U32 R6, R11, R2, RZ ;  /* 0x000000020b067227 */ /* 0x000fe200078e00ff */
[----:B------:R-:W-:-:S03]  /*1040*/  @P0 SHF.R.U32.HI R12, RZ, R3, R14 ;  /* 0x00000003ff0c0219 */ /* 0x000fc6000001160e */
[----:B------:R-:W-:Y:S01]  /*1050*/  IMAD R13, R4, R13, R20 ;  /* 0x0000000d040d7224 */ /* 0x000fe200078e0214 */
[----:B------:R-:W-:Y:S01]  /*1060*/  @P0 SHF.R.U32.HI R11, RZ, R3, R6 ;  /* 0x00000003ff0b0219 */ /* 0x000fe20000011606 */
[----:B------:R-:W-:-:S04]  /*1070*/  IMAD R12, R12, R9, RZ ;  /* 0x000000090c0c7224 */ /* 0x000fc800078e02ff */
[----:B------:R-:W-:Y:S01]  /*1080*/  IMAD R6, R11, R9, RZ ;  /* 0x000000090b067224 */ /* 0x000fe200078e02ff */
[----:B------:R-:W-:-:S04]  /*1090*/  ISETP.GE.AND P1, PT, R5, R12, PT ;  /* 0x0000000c0500720c */ /* 0x000fc80003f26270 */
[----:B------:R-:W-:Y:S01]  /*10a0*/  ISETP.GE.OR P1, PT, R7, R6, P1 ;  /* 0x000000060700720c */ /* 0x000fe20000f26670 */
[----:B------:R-:W-:-:S05]  /*10b0*/  IMAD.HI.U32 R6, R5, R2, RZ ;  /* 0x0000000205067227 */ /* 0x000fca00078e00ff */
[----:B------:R-:W-:-:S04]  /*10c0*/  SHF.R.U32.HI R6, RZ, R3, R6 ;  /* 0x00000003ff067219 */ /* 0x000fc80000011606 */
[----:B------:R-:W-:-:S03]  /*10d0*/  SEL R6, R5, R6, !P0 ;  /* 0x0000000605067207 */ /* 0x000fc60004000000 */
[----:B------:R-:W-:Y:S01]  /*10e0*/  @!P1 IMAD.HI.U32 R8, R7, R2, RZ ;  /* 0x0000000207089227 */ /* 0x000fe200078e00ff */
[----:B------:R-:W-:-:S04]  /*10f0*/  IADD3 R2, PT, PT, -R6, RZ, RZ ;  /* 0x000000ff06027210 */ /* 0x000fc80007ffe1ff */
[----:B------:R-:W-:Y:S01]  /*1100*/  @!P1 SHF.R.U32.HI R8, RZ, R3, R8 ;  /* 0x00000003ff089219 */ /* 0x000fe20000011608 */
[----:B------:R-:W-:-:S03]  /*1110*/  IMAD R2, R9, R2, R5 ;  /* 0x0000000209027224 */ /* 0x000fc600078e0205 */
[----:B------:R-:W-:-:S05]  /*1120*/  @!P1 SEL R3, R7, R8, !P0 ;  /* 0x0000000807039207 */ /* 0x000fca0004000000 */
[--C-:B------:R-:W-:Y:S02]  /*1130*/  @!P1 IMAD.IADD R6, R6, 0x1, -R3.reuse ;  /* 0x0000000106069824 */ /* 0x100fe400078e0a03 */
[----:B------:R-:W-:Y:S01]  /*1140*/  @!P1 IMAD R3, R2, R11, R3 ;  /* 0x0000000b02039224 */ /* 0x000fe200078e0203 */
[----:B------:R-:W-:Y:S01]  /*1150*/  IADD3 R2, PT, PT, -R7, RZ, RZ ;  /* 0x000000ff07027210 */ /* 0x000fe20007ffe1ff */
[----:B------:R-:W-:Y:S02]  /*1160*/  @!P1 IMAD R5, R6, R9, R7 ;  /* 0x0000000906059224 */ /* 0x000fe400078e0207 */
[----:B------:R-:W-:Y:S02]  /*1170*/  @!P1 IMAD.MOV.U32 R7, RZ, RZ, R3 ;  /* 0x000000ffff079224 */ /* 0x000fe400078e0003 */
[----:B------:R-:W-:Y:S02]  /*1180*/  IMAD R2, R10, R2, R21 ;  /* 0x000000020a027224 */ /* 0x000fe400078e0215 */
[----:B------:R-:W-:-:S02]  /*1190*/  IMAD R20, R5, R4, R13 ;  /* 0x0000000405147224 */ /* 0x000fc400078e020d */
[----:B------:R-:W-:Y:S02]  /*11a0*/  IMAD R21, R7, R10, R2 ;  /* 0x0000000a07157224 */ /* 0x000fe400078e0202 */
.L_x_15:
[----:B------:R-:W1:Y:S01]  /*11b0*/  LDCU UR4, c[0x0][0xb30] ;  /* 0x00016600ff0477ac */ /* 0x000e620008000800 */
[----:B------:R-:W2:Y:S08]  /*11c0*/  S2UR UR37, SR_CgaCtaId ;  /* 0x00000000002579c3 */ /* 0x000eb00000008800 */
[----:B------:R-:W3:Y:S01]  /*11d0*/  LDC R40, c[0x0][0xb24] ;  /* 0x0002c900ff287b82 */ /* 0x000ee20000000800 */
[----:B-1----:R-:W-:-:S09]  /*11e0*/  UISETP.NE.AND UP1, UPT, UR4, 0x1, UPT ;  /* 0x000000010400788c */ /* 0x002fd2000bf25270 */
[----:B--2---:R-:W-:Y:S05]  /*11f0*/  BRA.U UP1, `(.L_x_16) ;  /* 0x0000000101407547 */ /* 0x004fea000b800000 */
[----:B------:R-:W1:Y:S08]  /*1200*/  LDC.64 R4, c[0x0][0xb10] ;  /* 0x0002c400ff047b82 */ /* 0x000e700000000a00 */
[----:B------:R-:W2:Y:S08]  /*1210*/  LDC.64 R2, c[0x0][0xb18] ;  /* 0x0002c600ff027b82 */ /* 0x000eb00000000a00 */
[----:B------:R-:W4:Y:S08]  /*1220*/  LDC R6, c[0x0][0xb20] ;  /* 0x0002c800ff067b82 */ /* 0x000f300000000800 */
[----:B------:R-:W3:Y:S01]  /*1230*/  LDC R8, c[0x0][0xb0c] ;  /* 0x0002c300ff087b82 */ /* 0x000ee20000000800 */
[----:B-1----:R-:W-:-:S05]  /*1240*/  IMAD.HI.U32 R4, R21, R4, RZ ;  /* 0x0000000415047227 */ /* 0x002fca00078e00ff */
[----:B------:R-:W-:Y:S01]  /*1250*/  SHF.R.U32.HI R4, RZ, R5, R4 ;  /* 0x00000005ff047219 */ /* 0x000fe20000011604 */
[----:B--2---:R-:W-:Y:S01]  /*1260*/  IMAD.HI.U32 R3, R20, R3, RZ ;  /* 0x0000000314037227 */ /* 0x004fe200078e00ff */
[----:B------:R-:W-:-:S04]  /*1270*/  ISETP.NE.AND P0, PT, R2, 0x1, PT ;  /* 0x000000010200780c */ /* 0x000fc80003f05270 */
[----:B----4-:R-:W-:-:S04]  /*1280*/  SHF.R.U32.HI R3, RZ, R6, R3 ;  /* 0x00000006ff037219 */ /* 0x010fc80000011603 */
[----:B------:R-:W-:Y:S02]  /*1290*/  SEL R3, R20, R3, !P0 ;  /* 0x0000000314037207 */ /* 0x000fe40004000000 */
[----:B---3--:R-:W-:-:S04]  /*12a0*/  ISETP.NE.AND P1, PT, R8, 0x1, PT ;  /* 0x000000010800780c */ /* 0x008fc80003f25270 */
[----:B------:R-:W-:-:S05]  /*12b0*/  SEL R4, R21, R4, !P1 ;  /* 0x0000000415047207 */ /* 0x000fca0004800000 */
[----:B------:R-:W-:Y:S02]  /*12c0*/  IMAD.IADD R5, R3, 0x1, -R4 ;  /* 0x0000000103057824 */ /* 0x000fe400078e0a04 */
[----:B------:R-:W-:Y:S02]  /*12d0*/  IMAD.IADD R3, R4, 0x1, -R3 ;  /* 0x0000000104037824 */ /* 0x000fe400078e0a03 */
[----:B------:R-:W-:Y:S02]  /*12e0*/  IMAD R21, R5, R8, R21 ;  /* 0x0000000805157224 */ /* 0x000fe400078e0215 */
[----:B------:R-:W-:-:S07]  /*12f0*/  IMAD R20, R3, R2, R20 ;  /* 0x0000000203147224 */ /* 0x000fce00078e0214 */
.L_x_16:
[----:B------:R-:W-:Y:S01]  /*1300*/  BAR.SYNC.DEFER_BLOCKING 0x0 ;  /* 0x0000000000007b1d */ /* 0x000fe20000010000 */
[----:B------:R-:W-:Y:S01]  /*1310*/  UISETP.NE.AND UP1, UPT, UR8, 0x2, UPT ;  /* 0x000000020800788c */ /* 0x000fe2000bf25270 */
[----:B------:R-:W-:Y:S02]  /*1320*/  ISETP.NE.OR P5, PT, R0, 0x2, !P5 ;  /* 0x000000020000780c */ /* 0x000fe40006fa5670 */
[----:B------:R-:W-:-:S06]  /*1330*/  LOP3.LUT R2, R108, 0x1f, RZ, 0xc0, !PT ;  /* 0x0000001f6c027812 */ /* 0x000fcc00078ec0ff */
[----:B------:R-:W-:Y:S05]  /*1340*/  BRA.U UP1, `(.L_x_17) ;  /* 0x00000011013c7547 */ /* 0x000fea000b800000 */
[----:B------:R-:W1:Y:S01]  /*1350*/  LDCU UR13, c[0x0][0x38c] ;  /* 0x00007180ff0d77ac */ /* 0x000e620008000800 */
[----:B------:R-:W2:Y:S01]  /*1360*/  LDC R9, c[0x0][0x370] ;  /* 0x0000dc00ff097b82 */ /* 0x000ea20000000800 */
[----:B------:R-:W-:Y:S01]  /*1370*/  PLOP3.LUT P1, PT, PT, PT, UP2, 0x80, 0x8 ;  /* 0x000000000008781c */ /* 0x000fe20003f2f028 */
[----:B------:R-:W-:Y:S01]  /*1380*/  HFMA2 R12, -RZ, RZ, 0, 0 ;  /* 0x00000000ff0c7431 */ /* 0x000fe200000001ff */
[----:B------:R-:W-:Y:S01]  /*1390*/  ISETP.EQ.OR P4, PT, R2, RZ, P5 ;  /* 0x000000ff0200720c */ /* 0x000fe20002f82670 */
[----:B------:R-:W-:Y:S01]  /*13a0*/  IMAD.MOV.U32 R15, RZ, RZ, 0x1 ;  /* 0x00000001ff0f7424 */ /* 0x000fe200078e00ff */
[----:B------:R-:W-:Y:S01]  /*13b0*/  PLOP3.LUT P1, PT, P1, PT, PT, 0x8, 0x80 ;  /* 0x000000000080781c */ /* 0x000fe20000f2e170 */
[----:B------:R-:W-:Y:S01]  /*13c0*/  IMAD.MOV.U32 R14, RZ, RZ, RZ ;  /* 0x000000ffff0e7224 */ /* 0x000fe200078e00ff */
[----:B------:R-:W-:Y:S01]  /*13d0*/  MOV R8, 0x1 ;  /* 0x0000000100087802 */ /* 0x000fe20000000f00 */
[----:B------:R-:W4:Y:S01]  /*13e0*/  LDC R0, c[0x0][0x374] ;  /* 0x0000dd00ff007b82 */ /* 0x000f220000000800 */
[----:B------:R-:W-:Y:S01]  /*13f0*/  IMAD.MOV.U32 R10, RZ, RZ, RZ ;  /* 0x000000ffff0a7224 */ /* 0x000fe200078e00ff */
[----:B------:R-:W2:Y:S01]  /*1400*/  LDCU.64 UR22, c[0x0][0x348] ;  /* 0x00006900ff1677ac */ /* 0x000ea20008000a00 */
[----:B------:R-:W-:Y:S01]  /*1410*/  UMOV UR6, URZ ;  /* 0x000000ff00067c82 */ /* 0x000fe20008000000 */
[----:B-1----:R-:W-:-:S04]  /*1420*/  UIADD3 UR5, UPT, UPT, UR13, 0x7f, URZ ;  /* 0x0000007f0d057890 */ /* 0x002fc8000fffe0ff */
[----:B------:R-:W-:-:S04]  /*1430*/  USHF.R.S32.HI UR4, URZ, 0x1f, UR5 ;  /* 0x0000001fff047899 */ /* 0x000fc80008011405 */
[----:B------:R-:W-:-:S04]  /*1440*/  ULEA.HI UR4, UR4, UR5, URZ, 0x7 ;  /* 0x0000000504047291 */ /* 0x000fc8000f8f38ff */
[----:B------:R-:W-:Y:S02]  /*1450*/  USHF.R.S32.HI UR15, URZ, 0x7, UR4 ;  /* 0x00000007ff0f7899 */ /* 0x000fe40008011404 */
[----:B------:R-:W-:Y:S02]  /*1460*/  UIADD3 UR4, UPT, UPT, UR13, -0x1, URZ ;  /* 0xffffffff0d047890 */ /* 0x000fe4000fffe0ff */
[----:B------:R-:W-:Y:S02]  /*1470*/  UISETP.LT.U32.AND UP0, UPT, UR15, 0x3, UPT ;  /* 0x000000030f00788c */ /* 0x000fe4000bf01070 */
[----:B------:R-:W-:Y:S02]  /*1480*/  UISETP.GE.U32.AND UP1, UPT, UR4, -0xff, UPT ;  /* 0xffffff010400788c */ /* 0x000fe4000bf26070 */
[----:B------:R-:W-:Y:S02]  /*1490*/  USEL UR14, UR15, 0x3, UP0 ;  /* 0x000000030f0e7887 */ /* 0x000fe40008000000 */
[----:B------:R-:W-:-:S02]  /*14a0*/  UIADD3 UR13, UPT, UPT, UR13, 0xfe, URZ ;  /* 0x000000fe0d0d7890 */ /* 0x000fc4000fffe0ff */
[----:B------:R-:W-:Y:S02]  /*14b0*/  UIADD3 UR5, UPT, UPT, UR14, -0x1, URZ ;  /* 0xffffffff0e057890 */ /* 0x000fe4000fffe0ff */
[----:B------:R-:W-:-:S03]  /*14c0*/  UIADD3 UR7, UPT, UPT, UR15, -UR14, URZ ;  /* 0x8000000e0f077290 */ /* 0x000fc6000fffe0ff */
[----:B------:R-:W-:-:S04]  /*14d0*/  @UP1 UIADD3 UR5, UPT, UPT, UR14, URZ, URZ ;  /* 0x000000ff0e051290 */ /* 0x000fc8000fffe0ff */
[----:B--2---:R-:W-:-:S12]  /*14e0*/  UIADD3 UR5, UPT, UPT, UR5, 0x1, URZ ;  /* 0x0000000105057890 */ /* 0x004fd8000fffe0ff */
.L_x_35:
[----:B------:R-:W-:Y:S01]  /*14f0*/  UISETP.NE.AND UP0, UPT, UR37, URZ, UPT ;  /* 0x000000ff2500728c */ /* 0x000fe2000bf05270 */
[----:B------:R-:W1:Y:S08]  /*1500*/  S2UR UR37, SR_CgaCtaId ;  /* 0x00000000002579c3 */ /* 0x000e700000008800 */
[----:B------:R-:W-:Y:S05]  /*1510*/  BRA.U UP0, `(.L_x_18) ;  /* 0x0000000100347547 */ /* 0x000fea000b800000 */
[----:B------:R-:W2:Y:S01]  /*1520*/  S2R R2, SR_CgaCtaId ;  /* 0x0000000000027919 */ /* 0x000ea20000008800 */
[----:B------:R-:W-:-:S04]  /*1530*/  MOV R3, 0x400 ;  /* 0x0000040000037802 */ /* 0x000fc80000000f00 */
[----:B--2---:R-:W-:Y:S02]  /*1540*/  LEA R3, R2, R3, 0x18 ;  /* 0x0000000302037211 */ /* 0x004fe400078ec0ff */
[----:B------:R-:W-:-:S03]  /*1550*/  SHF.L.U32 R2, R8, 0x1f, RZ ;  /* 0x0000001f08027819 */ /* 0x000fc600000006ff */
[----:B------:R-:W-:-:S04]  /*1560*/  IMAD R3, R10, 0x8, R3 ;  /* 0x000000080a037824 */ /* 0x000fc800078e0203 */
[----:B------:R-:W2:Y:S02]  /*1570*/  SYNCS.PHASECHK.TRANS64.TRYWAIT P0, [R3+URZ+0xd0], R2 ;  /* 0x0000d002030075a7 */ /* 0x000ea400080011ff */
[----:B--2---:R-:W-:Y:S05]  /*1580*/  @!P0 BRA `(.L_x_19) ;  /* 0x0000005800d88947 */ /* 0x004fea0003800000 */
.L_x_104:
[----:B------:R-:W-:Y:S01]  /*1590*/  VIADD R10, R10, 0x1 ;  /* 0x000000010a0a7836 */ /* 0x000fe20000000000 */
[----:B------:R2:W-:Y:S04]  /*15a0*/  SYNCS.ARRIVE.TRANS64.A1T0 RZ, [R3+URZ+0xc0], RZ ;  /* 0x0000c0ff03ff79a7 */ /* 0x0005e800081000ff */
[----:B------:R-:W-:-:S04]  /*15b0*/  ISETP.NE.AND P0, PT, R10, 0x2, PT ;  /* 0x000000020a00780c */ /* 0x000fc80003f05270 */
[----:B------:R-:W-:Y:S02]  /*15c0*/  SEL R10, R10, RZ, P0 ;  /* 0x000000ff0a0a7207 */ /* 0x000fe40000000000 */
[----:B--2---:R-:W-:-:S04]  /*15d0*/  SEL R3, RZ, 0x1, P0 ;  /* 0x00000001ff037807 */ /* 0x004fc80000000000 */
[----:B------:R-:W-:-:S07]  /*15e0*/  LOP3.LUT R8, R8, R3, RZ, 0x3c, !PT ;  /* 0x0000000308087212 */ /* 0x000fce00078e3cff */
.L_x_18:
[----:B------:R-:W-:Y:S01]  /*15f0*/  UMOV UR4, 0x400 ;  /* 0x0000040000047882 */ /* 0x000fe20000000000 */
[----:B------:R-:W-:Y:S01]  /*1600*/  SHF.L.U32 R2, R15, 0x1f, RZ ;  /* 0x0000001f0f027819 */ /* 0x000fe200000006ff */
[----:B-1----:R-:W-:Y:S01]  /*1610*/  ULEA UR4, UR37, UR4, 0x18 ;  /* 0x0000000425047291 */ /* 0x002fe2000f8ec0ff */
[----:B------:R-:W-:Y:S01]  /*1620*/  R2UR UR35, R21 ;  /* 0x00000000152372ca */ /* 0x000fe200000e0000 */
[----:B------:R-:W-:Y:S01]  /*1630*/  UISETP.GE.U32.AND UP0, UPT, UR13, 0xff, UPT ;  /* 0x000000ff0d00788c */ /* 0x000fe2000bf06070 */
[----:B------:R-:W-:Y:S01]  /*1640*/  R2UR UR11, R20 ;  /* 0x00000000140b72ca */ /* 0x000fe200000e0000 */
[----:B------:R-:W-:Y:S01]  /*1650*/  ULEA UR8, UR6, UR4, 0x3 ;  /* 0x0000000406087291 */ /* 0x000fe2000f8e18ff */
[----:B------:R-:W-:-:S08]  /*1660*/  UMOV UR24, URZ ;  /* 0x000000ff00187c82 */ /* 0x000fd00008000000 */
[----:B------:R1:W2:Y:S01]  /*1670*/  SYNCS.PHASECHK.TRANS64.TRYWAIT P0, [UR8+0x18], R2 ;  /* 0x00001802ff0075a7 */ /* 0x0002a20008001108 */
[----:B------:R-:W-:Y:S02]  /*1680*/  USHF.L.U32 UR35, UR35, 0x6, URZ ;  /* 0x0000000623237899 */ /* 0x000fe400080006ff */
[----:B------:R-:W-:Y:S01]  /*1690*/  USHF.L.U32 UR11, UR11, 0x7, URZ ;  /* 0x000000070b0b7899 */ /* 0x000fe200080006ff */
[----:B------:R-:W-:Y:S11]  /*16a0*/  BRA.U !UP0, `(.L_x_20) ;  /* 0x0000000108a87547 */ /* 0x000ff6000b800000 */
[----:B------:R-:W-:Y:S01]  /*16b0*/  UMOV UR16, URZ ;  /* 0x000000ff00107c82 */ /* 0x000fe20008000000 */
[----:B------:R-:W-:-:S05]  /*16c0*/  UMOV UR17, UR6 ;  /* 0x0000000600117c82 */ /* 0x000fca0008000000 */
.L_x_25:
[----:B-1----:R-:W-:Y:S01]  /*16d0*/  ULEA UR33, UR17, UR4, 0x3 ;  /* 0x0000000411217291 */ /* 0x002fe2000f8e18ff */
[----:B--2---:R-:W-:Y:S01]  /*16e0*/  @!P5 MOV R3, 0x6000 ;  /* 0x000060000003d802 */ /* 0x004fe20000000f00 */
[----:B--2---:R-:W-:Y:S10]  /*16f0*/  @P0 BRA `(.L_x_21) ;  /* 0x00000000000c0947 */ /* 0x004ff40003800000 */
[----:B------:R-:W-:-:S04]  /*1700*/  SHF.L.U32 R5, R15, 0x1f, RZ ;  /* 0x0000001f0f057819 */ /* 0x000fc800000006ff */
[----:B------:R-:W2:Y:S02]  /*1710*/  SYNCS.PHASECHK.TRANS64.TRYWAIT P0, [UR33+0x18], R5 ;  /* 0x00001805ff0075a7 */ /* 0x000ea40008001121 */
[----:B--2---:R-:W-:Y:S05]  /*1720*/  @!P0 BRA `(.L_x_22) ;  /* 0x0000005800848947 */ /* 0x004fea0003800000 */
.L_x_21:
[----:B------:R2:W-:Y:S01]  /*1730*/  @!P5 SYNCS.ARRIVE.TRANS64 RZ, [UR33], R3 ;  /* 0x00000003ffffd9a7 */ /* 0x0005e20008000021 */
[----:B------:R-:W-:Y:S04]  /*1740*/  BSSY.RECONVERGENT B0, `(.L_x_23) ;  /* 0x0000003000007945 */ /* 0x000fe80003800200 */
[----:B------:R-:W-:Y:S05]  /*1750*/  @P4 BRA `(.L_x_24) ;  /* 0x0000000000044947 */ /* 0x000fea0003800000 */
[----:B------:R-:W-:Y:S05]  /*1760*/  BPT.TRAP 0x1 ;  /* 0x000000040000795c */ /* 0x000fea0000300000 */
.L_x_24:
[----:B------:R-:W-:Y:S05]  /*1770*/  BSYNC.RECONVERGENT B0 ;  /* 0x0000000000007941 */ /* 0x000fea0003800200 */
.L_x_23:
[----:B------:R-:W-:Y:S02]  /*1780*/  UIADD3 UR6, UPT, UPT, UR17, 0x1, URZ ;  /* 0x0000000111067890 */ /* 0x000fe4000fffe0ff */
[----:B------:R-:W-:Y:S02]  /*1790*/  ULEA UR32, UR17, UR4, 0xd ;  /* 0x0000000411207291 */ /* 0x000fe4000f8e68ff */
[----:B------:R-:W-:Y:S02]  /*17a0*/  UISETP.NE.AND UP0, UPT, UR6, 0x3, UPT ;  /* 0x000000030600788c */ /* 0x000fe4000bf05270 */
[----:B------:R-:W-:Y:S02]  /*17b0*/  UIADD3 UR26, UP1, UPT, UR22, 0x80, URZ ;  /* 0x00000080161a7890 */ /* 0x000fe4000ff3e0ff */
[----:B------:R-:W-:Y:S02]  /*17c0*/  USEL UR9, URZ, 0x1, UP0 ;  /* 0x00000001ff097887 */ /* 0x000fe40008000000 */
[----:B------:R-:W-:-:S02]  /*17d0*/  USEL UR6, UR6, URZ, UP0 ;  /* 0x000000ff06067287 */ /* 0x000fc40008000000 */
[----:B------:R-:W-:Y:S02]  /*17e0*/  UIADD3 UR20, UP0, UPT, UR22, 0x180, URZ ;  /* 0x0000018016147890 */ /* 0x000fe4000ff1e0ff */
[----:B------:R-:W-:Y:S01]  /*17f0*/  ULEA UR8, UR6, UR4, 0x3 ;  /* 0x0000000406087291 */ /* 0x000fe2000f8e18ff */
[----:B------:R-:W-:Y:S01]  /*1800*/  LOP3.LUT R15, R15, UR9, RZ, 0x3c, !PT ;  /* 0x000000090f0f7c12 */ /* 0x000fe2000f8e3cff */
[----:B------:R-:W-:Y:S02]  /*1810*/  USHF.L.U32 UR34, UR16, 0x7, URZ ;  /* 0x0000000710227899 */ /* 0x000fe400080006ff */
[----:B------:R-:W-:Y:S01]  /*1820*/  UIADD3.X UR27, UPT, UPT, URZ, UR23, URZ, UP1, !UPT ;  /* 0x00000017ff1b7290 */ /* 0x000fe20008ffe4ff */
[----:B-1----:R-:W-:Y:S01]  /*1830*/  SHF.L.U32 R2, R15, 0x1f, RZ ;  /* 0x0000001f0f027819 */ /* 0x002fe200000006ff */
[----:B------:R-:W-:Y:S02]  /*1840*/  UIADD3 UR32, UPT, UPT, UR32, 0x4400, URZ ;  /* 0x0000440020207890 */ /* 0x000fe4000fffe0ff */
[----:B------:R-:W-:Y:S01]  /*1850*/  UIADD3.X UR21, UPT, UPT, URZ, UR23, URZ, UP0, !UPT ;  /* 0x00000017ff157290 */ /* 0x000fe200087fe4ff */
[----:B------:R1:W1:Y:S01]  /*1860*/  SYNCS.PHASECHK.TRANS64.TRYWAIT P0, [UR8+0x18], R2 ;  /* 0x00001802ff0075a7 */ /* 0x0002620008001108 */
[----:B------:R-:W-:Y:S01]  /*1870*/  ULEA UR8, UR17, UR4, 0xe ;  /* 0x0000000411087291 */ /* 0x000fe2000f8e70ff */
[----:B------:R-:W-:Y:S01]  /*1880*/  UMOV UR18, 0x0 ;  /* 0x0000000000127882 */ /* 0x000fe20000000000 */
[----:B------:R-:W-:-:S02]  /*1890*/  UMOV UR19, 0x10000000 ;  /* 0x1000000000137882 */ /* 0x000fc40000000000 */
[----:B------:R-:W-:Y:S01]  /*18a0*/  UIADD3 UR8, UPT, UPT, UR8, 0xa400, URZ ;  /* 0x0000a40008087890 */ /* 0x000fe2000fffe0ff */
[----:B------:R1:W-:Y:S01]  /*18b0*/  UTMALDG.3D [UR32], [UR26], desc[UR18] ;  /* 0x000012201a0075b4 */ /* 0x0003e20008011000 */
[----:B------:R-:W-:Y:S01]  /*18c0*/  UMOV UR12, UR36 ;  /* 0x00000024000c7c82 */ /* 0x000fe20008000000 */
[----:B------:R-:W-:Y:S01]  /*18d0*/  UMOV UR9, UR33 ;  /* 0x0000002100097c82 */ /* 0x000fe20008000000 */
[----:B------:R-:W-:Y:S01]  /*18e0*/  UMOV UR10, UR34 ;  /* 0x00000022000a7c82 */ /* 0x000fe20008000000 */
[----:B------:R-:W-:Y:S01]  /*18f0*/  UIADD3 UR16, UPT, UPT, UR16, 0x1, URZ ;  /* 0x0000000110107890 */ /* 0x000fe2000fffe0ff */
[----:B------:R-:W-:Y:S01]  /*1900*/  UMOV UR24, UR5 ;  /* 0x0000000500187c82 */ /* 0x000fe20008000000 */
[----:B------:R-:W-:Y:S02]  /*1910*/  UMOV UR17, UR6 ;  /* 0x0000000600117c82 */ /* 0x000fe40008000000 */
[----:B------:R1:W-:Y:S01]  /*1920*/  UTMALDG.3D [UR8], [UR20], desc[UR18] ;  /* 0x00001208140075b4 */ /* 0x0003e20008011000 */
[----:B------:R-:W-:-:S09]  /*1930*/  UISETP.NE.AND UP0, UPT, UR16, UR5, UPT ;  /* 0x000000051000728c */ /* 0x000fd2000bf05270 */
[----:B------:R-:W-:Y:S05]  /*1940*/  BRA.U UP0, `(.L_x_25) ;  /* 0xfffffffd00607547 */ /* 0x000fea000b83ffff */
.L_x_20:
[----:B-1----:R-:W-:Y:S01]  /*1950*/  ULEA UR8, UR6, UR4, 0x3 ;  /* 0x0000000406087291 */ /* 0x002fe2000f8e18ff */
[----:B------:R-:W-:Y:S01]  /*1960*/  SHF.L.U32 R2, R15, 0x1f, RZ ;  /* 0x0000001f0f027819 */ /* 0x000fe200000006ff */
[----:B------:R-:W-:Y:S01]  /*1970*/  @!P1 SYNCS.ARRIVE.TRANS64.A1T0 RZ, [UR4+0x58], RZ ;  /* 0x000058ffffff99a7 */ /* 0x000fe20008100004 */
[----:B------:R-:W-:-:S06]  /*1980*/  UISETP.GT.AND UP0, UPT, UR15, UR14, UPT ;  /* 0x0000000e0f00728c */ /* 0x000fcc000bf04270 */
[----:B--2---:R1:W2:Y:S03]  /*1990*/  SYNCS.PHASECHK.TRANS64.TRYWAIT P0, [UR8+0x18], R2 ;  /* 0x00001802ff0075a7 */ /* 0x0042a60008001108 */
[----:B------:R-:W-:Y:S05]  /*19a0*/  BRA.U !UP0, `(.L_x_26) ;  /* 0x0000000108ac7547 */ /* 0x000fea000b800000 */
[----:B------:R-:W-:Y:S01]  /*19b0*/  UIADD3 UR21, UPT, UPT, UR7, UR24, URZ ;  /* 0x0000001807157290 */ /* 0x000fe2000fffe0ff */
[----:B------:R-:W-:-:S11]  /*19c0*/  UMOV UR25, UR6 ;  /* 0x0000000600197c82 */ /* 0x000fd60008000000 */
.L_x_31:
[----:B-1----:R-:W-:Y:S01]  /*19d0*/  ULEA UR17, UR25, UR4, 0x3 ;  /* 0x0000000419117291 */ /* 0x002fe2000f8e18ff */
[----:B--2---:R-:W-:Y:S01]  /*19e0*/  @!P5 MOV R3, 0x6000 ;  /* 0x000060000003d802 */ /* 0x004fe20000000f00 */
[----:B--2---:R-:W-:Y:S10]  /*19f0*/  @P0 BRA `(.L_x_27) ;  /* 0x00000000000c0947 */ /* 0x004ff40003800000 */
[----:B------:R-:W-:-:S04]  /*1a00*/  SHF.L.U32 R5, R15, 0x1f, RZ ;  /* 0x0000001f0f057819 */ /* 0x000fc800000006ff */
[----:B------:R-:W2:Y:S02]  /*1a10*/  SYNCS.PHASECHK.TRANS64.TRYWAIT P0, [UR17+0x18], R5 ;  /* 0x00001805ff0075a7 */ /* 0x000ea40008001111 */
[----:B--2---:R-:W-:Y:S05]  /*1a20*/  @!P0 BRA `(.L_x_28) ;  /* 0x0000005400dc8947 */ /* 0x004fea0003800000 */
.L_x_27:
[----:B------:R2:W-:Y:S01]  /*1a30*/  @!P5 SYNCS.ARRIVE.TRANS64 RZ, [UR17], R3 ;  /* 0x00000003ffffd9a7 */ /* 0x0005e20008000011 */
[----:B------:R-:W-:Y:S04]  /*1a40*/  BSSY.RECONVERGENT B0, `(.L_x_29) ;  /* 0x0000003000007945 */ /* 0x000fe80003800200 */
[----:B------:R-:W-:Y:S05]  /*1a50*/  @P4 BRA `(.L_x_30) ;  /* 0x0000000000044947 */ /* 0x000fea0003800000 */
[----:B------:R-:W-:Y:S05]  /*1a60*/  BPT.TRAP 0x1 ;  /* 0x000000040000795c */ /* 0x000fea0000300000 */
.L_x_30:
[----:B------:R-:W-:Y:S05]  /*1a70*/  BSYNC.RECONVERGENT B0 ;  /* 0x0000000000007941 */ /* 0x000fea0003800200 */
.L_x_29:
        /* <DEDUP_REMOVED lines=10> */
[----:B------:R-:W-:Y:S01]  /*1b20*/  UIADD3 UR16, UPT, UPT, UR16, 0x4400, URZ ;  /* 0x0000440010107890 */ /* 0x000fe2000fffe0ff */
[----:B-1----:R-:W-:Y:S01]  /*1b30*/  SHF.L.U32 R2, R15, 0x1f, RZ ;  /* 0x0000001f0f027819 */ /* 0x002fe200000006ff */
[----:B------:R-:W-:Y:S02]  /*1b40*/  UIADD3.X UR31, UPT, UPT, URZ, UR23, URZ, UP1, !UPT ;  /* 0x00000017ff1f7290 */ /* 0x000fe40008ffe4ff */
[----:B------:R-:W-:Y:S01]  /*1b50*/  UIADD3.X UR29, UPT, UPT, URZ, UR23, URZ, UP0, !UPT ;  /* 0x00000017ff1d7290 */ /* 0x000fe200087fe4ff */
[----:B------:R1:W1:Y:S01]  /*1b60*/  SYNCS.PHASECHK.TRANS64.TRYWAIT P0, [UR8+0x18], R2 ;  /* 0x00001802ff0075a7 */ /* 0x0002620008001108 */
[----:B------:R-:W-:Y:S01]  /*1b70*/  ULEA UR8, UR25, UR4, 0xe ;  /* 0x0000000419087291 */ /* 0x000fe2000f8e70ff */
[----:B------:R-:W-:Y:S01]  /*1b80*/  UMOV UR26, 0x0 ;  /* 0x00000000001a7882 */ /* 0x000fe20000000000 */
[----:B------:R-:W-:-:S02]  /*1b90*/  UMOV UR27, 0x10000000 ;  /* 0x10000000001b7882 */ /* 0x000fc40000000000 */
[----:B------:R-:W-:Y:S01]  /*1ba0*/  UIADD3 UR8, UPT, UPT, UR8, 0xa400, URZ ;  /* 0x0000a40008087890 */ /* 0x000fe2000fffe0ff */
[----:B------:R-:W-:Y:S01]  /*1bb0*/  UMOV UR19, UR35 ;  /* 0x0000002300137c82 */ /* 0x000fe20008000000 */
[----:B------:R-:W-:Y:S01]  /*1bc0*/  UMOV UR20, UR36 ;  /* 0x0000002400147c82 */ /* 0x000fe20008000000 */
[----:B------:R-:W-:Y:S01]  /*1bd0*/  UMOV UR12, UR36 ;  /* 0x00000024000c7c82 */ /* 0x000fe20008000000 */
[----:B------:R-:W-:Y:S01]  /*1be0*/  UMOV UR9, UR17 ;  /* 0x0000001100097c82 */ /* 0x000fe20008000000 */
[----:B------:R-:W-:Y:S01]  /*1bf0*/  UMOV UR10, UR18 ;  /* 0x00000012000a7c82 */ /* 0x000fe20008000000 */
[----:B------:R1:W-:Y:S01]  /*1c00*/  UTMALDG.3D [UR16], [UR30], desc[UR26] ;  /* 0x00001a101e0075b4 */ /* 0x0003e20008011000 */
[----:B------:R-:W-:Y:S01]  /*1c10*/  UIADD3 UR24, UPT, UPT, UR24, 0x1, URZ ;  /* 0x0000000118187890 */ /* 0x000fe2000fffe0ff */
[----:B------:R-:W-:-:S03]  /*1c20*/  UMOV UR25, UR6 ;  /* 0x0000000600197c82 */ /* 0x000fc60008000000 */
[----:B------:R-:W-:Y:S01]  /*1c30*/  UISETP.NE.AND UP0, UPT, UR24, UR21, UPT ;  /* 0x000000151800728c */ /* 0x000fe2000bf05270 */
[----:B------:R1:W-:Y:S08]  /*1c40*/  UTMALDG.3D [UR8], [UR28], desc[UR26] ;  /* 0x00001a081c0075b4 */ /* 0x0003f00008011000 */
[----:B------:R-:W-:Y:S05]  /*1c50*/  BRA.U UP0, `(.L_x_31) ;  /* 0xfffffffd005c7547 */ /* 0x000fea000b83ffff */
.L_x_26:
[----:B-1----:R-:W-:Y:S01]  /*1c60*/  LEA R2, R14, UR4, 0x3 ;  /* 0x000000040e027c11 */ /* 0x002fe2000f8e18ff */
[----:B------:R-:W-:Y:S01]  /*1c70*/  NOP ;  /* 0x0000000000007918 */ /* 0x000fe20000000000 */
[----:B--2---:R-:W-:Y:S02]  /*1c80*/  SHF.L.U32 R3, R12, 0x1f, RZ ;  /* 0x0000001f0c037819 */ /* 0x004fe400000006ff */
[----:B------:R-:W-:Y:S02]  /*1c90*/  LEA R4, R14, UR4, 0x4 ;  /* 0x000000040e047c11 */ /* 0x000fe4000f8e20ff */
[----:B------:R-:W1:Y:S02]  /*1ca0*/  SYNCS.PHASECHK.TRANS64.TRYWAIT P0, [R2+URZ+0x60], R3 ;  /* 0x00006003020075a7 */ /* 0x000e6400080011ff */
[----:B-1----:R-:W-:Y:S05]  /*1cb0*/  @!P0 BRA `(.L_x_32) ;  /* 0x0000005400508947 */ /* 0x002fea0003800000 */
.L_x_107:
[----:B------:R-:W2:Y:S01]  /*1cc0*/  LDS.128 R4, [R4+0xf0] ;  /* 0x0000f00004047984 */ /* 0x000ea20000000c00 */
[----:B---3--:R-:W-:Y:S01]  /*1cd0*/  ISETP.GE.AND P0, PT, R40, 0x1, PT ;  /* 0x000000012800780c */ /* 0x008fe20003f06270 */
[----:B-1----:R-:W-:Y:S01]  /*1ce0*/  VIADD R2, R2, 0x70 ;  /* 0x0000007002027836 */ /* 0x002fe20000000000 */
[----:B------:R-:W-:Y:S01]  /*1cf0*/  @!PT LDS RZ, [RZ] ;  /* 0x00000000fffff984 */ /* 0x000fe20000000800 */
[----:B------:R-:W-:Y:S01]  /*1d00*/  @!PT LDS RZ, [RZ] ;  /* 0x00000000fffff984 */ /* 0x000fe20000000800 */
[----:B------:R-:W-:Y:S01]  /*1d10*/  @!PT LDS RZ, [RZ] ;  /* 0x00000000fffff984 */ /* 0x000fe20000000800 */
[----:B------:R-:W-:Y:S01]  /*1d20*/  @!PT LDS RZ, [RZ] ;  /* 0x00000000fffff984 */ /* 0x000fe20000000800 */
[----:B------:R1:W-:Y:S06]  /*1d30*/  MEMBAR.ALL.CTA ;  /* 0x0000000000007992 */ /* 0x0003ec0000008000 */
[----:B-1----:R-:W1:Y:S01]  /*1d40*/  FENCE.VIEW.ASYNC.S ;  /* 0x00000000000073c6 */ /* 0x002e620000000000 */
[----:B------:R-:W-:-:S04]  /*1d50*/  PRMT R2, RZ, 0x654, R2 ;  /* 0x00000654ff027816 */ /* 0x000fc80000000002 */
[----:B-1----:R1:W-:Y:S01]  /*1d60*/  SYNCS.ARRIVE.TRANS64.RED.A1T0 RZ, [R2+URZ], RZ ;  /* 0x000000ff02ff79a7 */ /* 0x0023e200081004ff */
[----:B--2---:R-:W-:-:S13]  /*1d70*/  LOP3.LUT P2, RZ, R6, 0x1, RZ, 0xc0, !PT ;  /* 0x0000000106ff7812 */ /* 0x004fda000784c0ff */
[----:B------:R-:W-:Y:S01]  /*1d80*/  @P2 SHF.R.U32.HI R3, RZ, 0x10, R5 ;  /* 0x00000010ff032819 */ /* 0x000fe20000011605 */
[----:B------:R-:W-:Y:S01]  /*1d90*/  VOTEU.ANY UP0, P2 ;  /* 0x0000000000ff7886 */ /* 0x000fe20001000100 */
[----:B------:R-:W-:Y:S02]  /*1da0*/  @P2 MOV R13, R4 ;  /* 0x00000004000d2202 */ /* 0x000fe40000000f00 */
[----:B------:R-:W-:Y:S02]  /*1db0*/  @P2 R2UR.BROADCAST UR8, R3 ;  /* 0x00000000030822ca */ /* 0x000fe400008e0000 */
[----:B------:R-:W-:-:S11]  /*1dc0*/  @P2 LOP3.LUT R11, R5, 0xffff, RZ, 0xc0, !PT ;  /* 0x0000ffff050b2812 */ /* 0x000fd600078ec0ff */
[----:B------:R-:W-:Y:S01]  /*1dd0*/  @UP0 UMOV UR36, UR8 ;  /* 0x0000000800240c82 */ /* 0x000fe20008000000 */
[----:B-1----:R-:W-:Y:S05]  /*1de0*/  @!P0 BRA `(.L_x_33) ;  /* 0x0000000000b88947 */ /* 0x002fea0003800000 */
[----:B------:R-:W4:Y:S01]  /*1df0*/  LDC.64 R4, c[0x0][0xb18] ;  /* 0x0002c600ff047b82 */ /* 0x000f220000000a00 */
[----:B------:R-:W-:-:S07]  /*1e00*/  ISETP.NE.AND P3, PT, R40, 0x1, PT ;  /* 0x000000012800780c */ /* 0x000fce0003f65270 */
[----:B------:R-:W1:Y:S08]  /*1e10*/  LDC.64 R6, c[0x0][0xb10] ;  /* 0x0002c400ff067b82 */ /* 0x000e700000000a00 */
[----:B------:R-:W2:Y:S08]  /*1e20*/  LDC R16, c[0x0][0xb20] ;  /* 0x0002c800ff107b82 */ /* 0x000eb00000000800 */
[----:B------:R-:W3:Y:S01]  /*1e30*/  LDC R18, c[0x0][0xb0c] ;  /* 0x0002c300ff127b82 */ /* 0x000ee20000000800 */
[----:B----4-:R-:W-:Y:S01]  /*1e40*/  IMAD.HI.U32 R17, R0, R5, RZ ;  /* 0x0000000500117227 */ /* 0x010fe200078e00ff */
[----:B------:R-:W-:-:S03]  /*1e50*/  ISETP.NE.AND P0, PT, R4, 0x1, PT ;  /* 0x000000010400780c */ /* 0x000fc60003f05270 */
[----:B------:R-:W-:-:S03]  /*1e60*/  IMAD.HI.U32 R5, R11, R5, RZ ;  /* 0x000000050b057227 */ /* 0x000fc600078e00ff */
[----:B------:R-:W4:Y:S01]  /*1e70*/  LDC.64 R2, c[0x0][0xb28] ;  /* 0x0002ca00ff027b82 */ /* 0x000f220000000a00 */
[----:B-1----:R-:W-:-:S04]  /*1e80*/  IMAD.HI.U32 R20, R9, R6, RZ ;  /* 0x0000000609147227 */ /* 0x002fc800078e00ff */
[----:B------:R-:W-:Y:S01]  /*1e90*/  IMAD.HI.U32 R22, R13, R6, RZ ;  /* 0x000000060d167227 */ /* 0x000fe200078e00ff */
[----:B------:R-:W-:Y:S02]  /*1ea0*/  SHF.R.U32.HI R20, RZ, R7, R20 ;  /* 0x00000007ff147219 */ /* 0x000fe40000011614 */
[-C--:B--2---:R-:W-:Y:S02]  /*1eb0*/  SHF.R.U32.HI R17, RZ, R16.reuse, R17 ;  /* 0x00000010ff117219 */ /* 0x084fe40000011611 */
[----:B------:R-:W-:Y:S02]  /*1ec0*/  SHF.R.U32.HI R16, RZ, R16, R5 ;  /* 0x00000010ff107219 */ /* 0x000fe40000011605 */
[----:B------:R-:W-:Y:S02]  /*1ed0*/  SEL R17, R0, R17, !P0 ;  /* 0x0000001100117207 */ /* 0x000fe40004000000 */
[----:B------:R-:W-:Y:S02]  /*1ee0*/  SHF.R.U32.HI R22, RZ, R7, R22 ;  /* 0x00000007ff167219 */ /* 0x000fe40000011616 */
[----:B---3--:R-:W-:-:S02]  /*1ef0*/  ISETP.NE.AND P1, PT, R18, 0x1, PT ;  /* 0x000000011200780c */ /* 0x008fc40003f25270 */
[----:B------:R-:W-:Y:S02]  /*1f00*/  SEL R5, R11, R16, !P0 ;  /* 0x000000100b057207 */ /* 0x000fe40004000000 */
[----:B------:R-:W-:Y:S02]  /*1f10*/  SEL R19, R9, R20, !P1 ;  /* 0x0000001409137207 */ /* 0x000fe40004800000 */
[----:B------:R-:W-:Y:S01]  /*1f20*/  SEL R7, R13, R22, !P1 ;  /* 0x000000160d077207 */ /* 0x000fe20004800000 */
[----:B----4-:R-:W-:-:S04]  /*1f30*/  IMAD.HI.U32 R20, R17, R2, RZ ;  /* 0x0000000211147227 */ /* 0x010fc800078e00ff */
[----:B------:R-:W-:Y:S01]  /*1f40*/  IMAD.HI.U32 R6, R19, R2, RZ ;  /* 0x0000000213067227 */ /* 0x000fe200078e00ff */
[----:B------:R-:W-:-:S04]  /*1f50*/  @P3 SHF.R.U32.HI R17, RZ, R3, R20 ;  /* 0x00000003ff113219 */ /* 0x000fc80000011614 */
        /* <DEDUP_REMOVED lines=8> */
[----:B------:R-:W-:-:S04]  /*1fe0*/  @!P0 IMAD.HI.U32 R16, R7, R2, RZ ;  /* 0x0000000207108227 */ /* 0x000fc800078e00ff */
[----:B------:R-:W-:Y:S01]  /*1ff0*/  IMAD.MOV R2, RZ, RZ, -R6 ;  /* 0x000000ffff027224 */ /* 0x000fe200078e0a06 */
[----:B------:R-:W-:-:S03]  /*2000*/  @!P0 SHF.R.U32.HI R16, RZ, R3, R16 ;  /* 0x00000003ff108219 */ /* 0x000fc60000011610 */
[----:B------:R-:W-:Y:S01]  /*2010*/  IMAD R2, R40, R2, R5 ;  /* 0x0000000228027224 */ /* 0x000fe200078e0205 */
[----:B------:R-:W-:Y:S02]  /*2020*/  @!P0 SEL R3, R7, R16, !P3 ;  /* 0x0000001007038207 */ /* 0x000fe40005800000 */
[----:B------:R-:W-:-:S03]  /*2030*/  IADD3 R16, PT, PT, -R5, RZ, RZ ;  /* 0x000000ff05107210 */ /* 0x000fc60007ffe1ff */
[--C-:B------:R-:W-:Y:S02]  /*2040*/  @!P0 IMAD.IADD R6, R6, 0x1, -R3.reuse ;  /* 0x0000000106068824 */ /* 0x100fe400078e0a03 */
[----:B------:R-:W-:Y:S01]  /*2050*/  @!P0 IMAD R3, R2, R19, R3 ;  /* 0x0000001302038224 */ /* 0x000fe200078e0203 */
[----:B------:R-:W-:Y:S01]  /*2060*/  IADD3 R2, PT, PT, -R7, RZ, RZ ;  /* 0x000000ff07027210 */ /* 0x000fe20007ffe1ff */
[----:B------:R-:W-:Y:S02]  /*2070*/  @!P0 IMAD R5, R40, R6, R7 ;  /* 0x0000000628058224 */ /* 0x000fe400078e0207 */
[----:B------:R-:W-:Y:S02]  /*2080*/  IMAD R11, R4, R16, R11 ;  /* 0x00000010040b7224 */ /* 0x000fe400078e020b */
[----:B------:R-:W-:Y:S02]  /*2090*/  @!P0 IMAD.MOV.U32 R7, RZ, RZ, R3 ;  /* 0x000000ffff078224 */ /* 0x000fe400078e0003 */
[----:B------:R-:W-:-:S02]  /*20a0*/  IMAD R2, R18, R2, R13 ;  /* 0x0000000212027224 */ /* 0x000fc400078e020d */
[----:B------:R-:W-:Y:S02]  /*20b0*/  IMAD R11, R5, R4, R11 ;  /* 0x00000004050b7224 */ /* 0x000fe400078e020b */
[----:B------:R-:W-:Y:S02]  /*20c0*/  IMAD R13, R7, R18, R2 ;  /* 0x00000012070d7224 */ /* 0x000fe400078e0202 */
.L_x_33:
[----:B------:R-:W1:Y:S02]  /*20d0*/  LDCU UR8, c[0x0][0xb30] ;  /* 0x00016600ff0877ac */ /* 0x000e640008000800 */
[----:B-1----:R-:W-:-:S09]  /*20e0*/  UISETP.NE.AND UP0, UPT, UR8, 0x1, UPT ;  /* 0x000000010800788c */ /* 0x002fd2000bf05270 */
[----:B------:R-:W-:Y:S05]  /*20f0*/  BRA.U UP0, `(.L_x_34) ;  /* 0x0000000100407547 */ /* 0x000fea000b800000 */
[----:B------:R-:W1:Y:S08]  /*2100*/  LDC.64 R4, c[0x0][0xb10] ;  /* 0x0002c400ff047b82 */ /* 0x000e700000000a00 */
[----:B------:R-:W2:Y:S08]  /*2110*/  LDC.64 R2, c[0x0][0xb18] ;  /* 0x0002c600ff027b82 */ /* 0x000eb00000000a00 */
[----:B------:R-:W3:Y:S08]  /*2120*/  LDC R6, c[0x0][0xb20] ;  /* 0x0002c800ff067b82 */ /* 0x000ef00000000800 */
[----:B------:R-:W4:Y:S01]  /*2130*/  LDC R16, c[0x0][0xb0c] ;  /* 0x0002c300ff107b82 */ /* 0x000f220000000800 */
[----:B-1----:R-:W-:-:S05]  /*2140*/  IMAD.HI.U32 R4, R13, R4, RZ ;  /* 0x000000040d047227 */ /* 0x002fca00078e00ff */
[----:B------:R-:W-:Y:S01]  /*2150*/  SHF.R.U32.HI R4, RZ, R5, R4 ;  /* 0x00000005ff047219 */ /* 0x000fe20000011604 */
[----:B--2---:R-:W-:Y:S01]  /*2160*/  IMAD.HI.U32 R3, R11, R3, RZ ;  /* 0x000000030b037227 */ /* 0x004fe200078e00ff */
[----:B------:R-:W-:-:S04]  /*2170*/  ISETP.NE.AND P0, PT, R2, 0x1, PT ;  /* 0x000000010200780c */ /* 0x000fc80003f05270 */
[----:B---3--:R-:W-:-:S04]  /*2180*/  SHF.R.U32.HI R6, RZ, R6, R3 ;  /* 0x00000006ff067219 */ /* 0x008fc80000011603 */
[----:B------:R-:W-:Y:S02]  /*2190*/  SEL R3, R11, R6, !P0 ;  /* 0x000000060b037207 */ /* 0x000fe40004000000 */
[----:B----4-:R-:W-:-:S04]  /*21a0*/  ISETP.NE.AND P1, PT, R16, 0x1, PT ;  /* 0x000000011000780c */ /* 0x010fc80003f25270 */
[----:B------:R-:W-:-:S05]  /*21b0*/  SEL R4, R13, R4, !P1 ;  /* 0x000000040d047207 */ /* 0x000fca0004800000 */
[----:B------:R-:W-:Y:S02]  /*21c0*/  IMAD.IADD R5, R3, 0x1, -R4 ;  /* 0x0000000103057824 */ /* 0x000fe400078e0a04 */
[----:B------:R-:W-:Y:S02]  /*21d0*/  IMAD.IADD R3, R4, 0x1, -R3 ;  /* 0x0000000104037824 */ /* 0x000fe400078e0a03 */
[----:B------:R-:W-:Y:S02]  /*21e0*/  IMAD R13, R5, R16, R13 ;  /* 0x00000010050d7224 */ /* 0x000fe400078e020d */
[----:B------:R-:W-:-:S07]  /*21f0*/  IMAD R11, R3, R2, R11 ;  /* 0x00000002030b7224 */ /* 0x000fce00078e020b */
.L_x_34:
[----:B------:R-:W-:Y:S01]  /*2200*/  VIADD R14, R14, 0x1 ;  /* 0x000000010e0e7836 */ /* 0x000fe20000000000 */
[----:B------:R-:W-:Y:S01]  /*2210*/  PLOP3.LUT P1, PT, PT, PT, PT, 0x80, 0x8 ;  /* 0x000000000008781c */ /* 0x000fe20003f2f070 */
[----:B------:R-:W-:Y:S02]  /*2220*/  IMAD.IADD R21, R13, 0x1, R96 ;  /* 0x000000010d157824 */ /* 0x000fe400078e0260 */
[----:B------:R-:W-:Y:S01]  /*2230*/  IMAD.IADD R20, R11, 0x1, R94 ;  /* 0x000000010b147824 */ /* 0x000fe200078e025e */
[----:B------:R-:W-:-:S04]  /*2240*/  ISETP.NE.AND P0, PT, R14, 0x2, PT ;  /* 0x000000020e00780c */ /* 0x000fc80003f05270 */
[----:B------:R-:W-:Y:S02]  /*2250*/  SEL R3, RZ, 0x1, P0 ;  /* 0x00000001ff037807 */ /* 0x000fe40000000000 */
[----:B------:R-:W-:Y:S02]  /*2260*/  SEL R14, R14, RZ, P0 ;  /* 0x000000ff0e0e7207 */ /* 0x000fe40000000000 */
[----:B------:R-:W-:Y:S01]  /*2270*/  LOP3.LUT R12, R12, R3, RZ, 0x3c, !PT ;  /* 0x000000030c0c7212 */ /* 0x000fe200078e3cff */
[----:B------:R-:W-:Y:S06]  /*2280*/  @P2 BRA `(.L_x_35) ;  /* 0xfffffff000982947 */ /* 0x000fec000383ffff */
[----:B------:R-:W-:Y:S01]  /*2290*/  UIADD3 UR4, UPT, UPT, UR4, 0x18, URZ ;  /* 0x0000001804047890 */ /* 0x000fe2000fffe0ff */
[----:B------:R-:W-:-:S03]  /*22a0*/  SHF.L.U32 R3, R15, 0x1f, RZ ;  /* 0x0000001f0f037819 */ /* 0x000fc600000006ff */
[----:B------:R-:W-:-:S09]  /*22b0*/  ULEA UR5, UR6, UR4, 0x3 ;  /* 0x0000000406057291 */ /* 0x000fd2000f8e18ff */
[----:B------:R-:W1:Y:S02]  /*22c0*/  SYNCS.PHASECHK.TRANS64.TRYWAIT P0, [UR5], R3 ;  /* 0x00000003ff0075a7 */ /* 0x000e640008001105 */
[----:B-1----:R-:W-:Y:S05]  /*22d0*/  @!P0 BRA `(.L_x_36) ;  /* 0x0000004c00dc8947 */ /* 0x002fea0003800000 */
.L_x_109:
[----:B------:R-:W-:-:S04]  /*22e0*/  UIADD3 UR6, UPT, UPT, UR6, 0x1, URZ ;  /* 0x0000000106067890 */ /* 0x000fc8000fffe0ff */
[----:B------:R-:W-:-:S04]  /*22f0*/  UISETP.NE.AND UP0, UPT, UR6, 0x3, UPT ;  /* 0x000000030600788c */ /* 0x000fc8000bf05270 */
[----:B------:R-:W-:Y:S02]  /*2300*/  USEL UR7, URZ, 0x1, UP0 ;  /* 0x00000001ff077887 */ /* 0x000fe40008000000 */
[----:B------:R-:W-:-:S04]  /*2310*/  USEL UR6, UR6, URZ, UP0 ;  /* 0x000000ff06067287 */ /* 0x000fc80008000000 */
[----:B------:R-:W-:Y:S01]  /*2320*/  ULEA UR5, UR6, UR4, 0x3 ;  /* 0x0000000406057291 */ /* 0x000fe2000f8e18ff */
[----:B------:R-:W-:-:S04]  /*2330*/  LOP3.LUT R15, R15, UR7, RZ, 0x3c, !PT ;  /* 0x000000070f0f7c12 */ /* 0x000fc8000f8e3cff */
[----:B-1----:R-:W-:-:S04]  /*2340*/  SHF.L.U32 R3, R15, 0x1f, RZ ;  /* 0x0000001f0f037819 */ /* 0x002fc800000006ff */
[----:B------:R-:W1:Y:S02]  /*2350*/  SYNCS.PHASECHK.TRANS64.TRYWAIT P0, [UR5], R3 ;  /* 0x00000003ff0075a7 */ /* 0x000e640008001105 */
[----:B-1----:R-:W-:Y:S05]  /*2360*/  @!P0 BRA `(.L_x_37) ;  /* 0x0000004c00d08947 */ /* 0x002fea0003800000 */
.L_x_111:
[----:B------:R-:W-:-:S04]  /*2370*/  UIADD3 UR6, UPT, UPT, UR6, 0x1, URZ ;  /* 0x0000000106067890 */ /* 0x000fc8000fffe0ff */
[----:B------:R-:W-:-:S04]  /*2380*/  UISETP.NE.AND UP0, UPT, UR6, 0x3, UPT ;  /* 0x000000030600788c */ /* 0x000fc8000bf05270 */
[----:B------:R-:W-:Y:S02]  /*2390*/  USEL UR5, URZ, 0x1, UP0 ;  /* 0x00000001ff057887 */ /* 0x000fe40008000000 */
[----:B------:R-:W-:-:S04]  /*23a0*/  USEL UR6, UR6, URZ, UP0 ;  /* 0x000000ff06067287 */ /* 0x000fc80008000000 */
[----:B------:R-:W-:Y:S01]  /*23b0*/  ULEA UR6, UR6, UR4, 0x3 ;  /* 0x0000000406067291 */ /* 0x000fe2000f8e18ff */
[----:B-1----:R-:W-:-:S04]  /*23c0*/  LOP3.LUT R3, R15, UR5, RZ, 0x3c, !PT ;  /* 0x000000050f037c12 */ /* 0x002fc8000f8e3cff */
[----:B------:R-:W-:Y:S01]  /*23d0*/  SHF.L.U32 R3, R3, 0x1f, RZ ;  /* 0x0000001f03037819 */ /* 0x000fe200000006ff */
[----:B----4-:R-:W-:-:S07]  /*23e0*/  IMAD.U32 R0, RZ, RZ, UR6 ;  /* 0x00000006ff007e24 */ /* 0x010fce000f8e00ff */
.L_x_38:
[----:B-1----:R1:W2:Y:S02]  /*23f0*/  SYNCS.PHASECHK.TRANS64.TRYWAIT P0, [R0+URZ], R3 ;  /* 0x00000003000075a7 */ /* 0x0022a400080011ff */
[----:B--2---:R-:W-:Y:S05]  /*2400*/  @!P0 NANOSLEEP.SYNCS 0x989680 ;  /* 0x009896800000895d */ /* 0x004fea0003900000 */
[----:B------:R-:W2:Y:S02]  /*2410*/  @!P0 SYNCS.PHASECHK.TRANS64 P0, [R0+URZ], R3 ;  /* 0x00000003000085a7 */ /* 0x000ea400080010ff */
[----:B--2---:R-:W-:Y:S05]  /*2420*/  @P0 EXIT ;  /* 0x000000000000094d */ /* 0x004fea0003800000 */
[----:B------:R-:W-:Y:S05]  /*2430*/  BRA `(.L_x_38) ;  /* 0xfffffffc00ec7947 */ /* 0x000fea000383ffff */
.L_x_17:
[----:B------:R-:W-:-:S04]  /*2440*/  UISETP.NE.AND UP1, UPT, UR37, URZ, UPT ;  /* 0x000000ff2500728c */ /* 0x000fc8000bf25270 */
[----:B------:R-:W-:-:S09]  /*2450*/  UISETP.NE.OR UP1, UPT, UR8, 0x1, UP1 ;  /* 0x000000010800788c */ /* 0x000fd20008f25670 */
[----:B------:R-:W-:Y:S05]  /*2460*/  BRA.U UP1, `(.L_x_39) ;  /* 0x0000000501487547 */ /* 0x000fea000b800000 */
[----:B------:R-:W-:Y:S01]  /*2470*/  ISETP.NE.AND P2, PT, R2, RZ, PT ;  /* 0x000000ff0200720c */ /* 0x000fe20003f45270 */
[----:B------:R-:W-:Y:S01]  /*2480*/  IMAD.MOV.U32 R12, RZ, RZ, 0x1 ;  /* 0x00000001ff0c7424 */ /* 0x000fe200078e00ff */
[----:B------:R-:W-:Y:S02]  /*2490*/  CS2R R10, SRZ ;  /* 0x00000000000a7805 */ /* 0x000fe4000001ff00 */
[----:B------:R-:W-:Y:S01]  /*24a0*/  CS2R R8, SRZ ;  /* 0x0000000000087805 */ /* 0x000fe2000001ff00 */
[----:B------:R-:W-:Y:S01]  /*24b0*/  UMOV UR4, 0x400 ;  /* 0x0000040000047882 */ /* 0x000fe20000000000 */
[----:B------:R-:W-:Y:S01]  /*24c0*/  UMOV UR6, URZ ;  /* 0x000000ff00067c82 */ /* 0x000fe20008000000 */
[----:B------:R-:W-:-:S12]  /*24d0*/  ULEA UR37, UR37, UR4, 0x18 ;  /* 0x0000000425257291 */ /* 0x000fd8000f8ec0ff */
.L_x_43:
[----:B------:R-:W-:Y:S02]  /*24e0*/  LEA R0, R8, UR37, 0x3 ;  /* 0x0000002508007c11 */ /* 0x000fe4000f8e18ff */
[----:B------:R-:W-:-:S03]  /*24f0*/  SHF.L.U32 R5, R9, 0x1f, RZ ;  /* 0x0000001f09057819 */ /* 0x000fc600000006ff */
[----:B------:R-:W-:Y:S01]  /*2500*/  VIADD R4, R0, 0xd0 ;  /* 0x000000d000047836 */ /* 0x000fe20000000000 */
[----:B------:R-:W1:Y:S02]  /*2510*/  SYNCS.PHASECHK.TRANS64.TRYWAIT P0, [R0+URZ+0xc0], R5 ;  /* 0x0000c005000075a7 */ /* 0x000e6400080011ff */
[----:B-1----:R-:W-:Y:S05]  /*2520*/  @!P0 BRA `(.L_x_40) ;  /* 0x0000004c00788947 */ /* 0x002fea0003800000 */
.L_x_112:
[----:B------:R-:W-:Y:S01]  /*2530*/  ULEA UR5, UR6, UR37, 0x3 ;  /* 0x0000002506057291 */ /* 0x000fe2000f8e18ff */
[----:B------:R-:W-:Y:S02]  /*2540*/  PRMT R4, RZ, 0x654, R4 ;  /* 0x00000654ff047816 */ /* 0x000fe40000000004 */
[----:B-1----:R-:W-:Y:S01]  /*2550*/  SHF.L.U32 R5, R12, 0x1f, RZ ;  /* 0x0000001f0c057819 */ /* 0x002fe200000006ff */
[----:B------:R-:W-:Y:S01]  /*2560*/  UIADD3 UR4, UPT, UPT, UR5, 0x60, URZ ;  /* 0x0000006005047890 */ /* 0x000fe2000fffe0ff */
[----:B------:R1:W-:Y:S05]  /*2570*/  SYNCS.ARRIVE.TRANS64.RED.A1T0 RZ, [R4+URZ], RZ ;  /* 0x000000ff04ff79a7 */ /* 0x0003ea00081004ff */
[----:B------:R-:W-:Y:S01]  /*2580*/  IMAD.U32 R7, RZ, RZ, UR4 ;  /* 0x00000004ff077e24 */ /* 0x000fe2000f8e00ff */
[----:B------:R-:W2:Y:S04]  /*2590*/  SYNCS.PHASECHK.TRANS64.TRYWAIT P0, [UR5+0x70], R5 ;  /* 0x00007005ff0075a7 */ /* 0x000ea80008001105 */
[----:B------:R-:W-:Y:S01]  /*25a0*/  PRMT R6, R2, 0x654, R7 ;  /* 0x0000065402067816 */ /* 0x000fe20000000007 */
[----:B-1----:R-:W-:Y:S01]  /*25b0*/  @!P2 IMAD.MOV.U32 R4, RZ, RZ, 0x10 ;  /* 0x00000010ff04a424 */ /* 0x002fe200078e00ff */
[----:B--2---:R-:W-:Y:S06]  /*25c0*/  @!P0 BRA `(.L_x_41) ;  /* 0x0000004c00648947 */ /* 0x004fec0003800000 */
.L_x_114:
[----:B------:R-:W-:Y:S01]  /*25d0*/  ULEA UR4, UR6, UR37, 0x4 ;  /* 0x0000002506047291 */ /* 0x000fe2000f8e20ff */
[----:B------:R-:W-:Y:S01]  /*25e0*/  SEL R3, R6, R3, !P2 ;  /* 0x0000000306037207 */ /* 0x000fe20005000000 */
[----:B------:R-:W-:Y:S01]  /*25f0*/  UIADD3 UR5, UPT, UPT, UR5, 0x60, URZ ;  /* 0x0000006005057890 */ /* 0x000fe2000fffe0ff */
[----:B-1----:R-:W-:Y:S01]  /*2600*/  LEA R0, R11, UR37, 0x3 ;  /* 0x000000250b007c11 */ /* 0x002fe2000f8e18ff */
[----:B------:R-:W-:Y:S01]  /*2610*/  UIADD3 UR4, UPT, UPT, UR4, 0xf0, URZ ;  /* 0x000000f004047890 */ /* 0x000fe2000fffe0ff */
[----:B------:R-:W-:Y:S01]  /*2620*/  SHF.L.U32 R5, R10, 0x1f, RZ ;  /* 0x0000001f0a057819 */ /* 0x000fe200000006ff */
[----:B------:R1:W-:Y:S01]  /*2630*/  @!P2 SYNCS.ARRIVE.TRANS64.RED RZ, [R3+URZ], R4 ;  /* 0x0000000403ffa9a7 */ /* 0x0003e200080004ff */
[----:B------:R-:W-:Y:S01]  /*2640*/  UIADD3 UR6, UPT, UPT, UR6, 0x1, URZ ;  /* 0x0000000106067890 */ /* 0x000fe2000fffe0ff */
[----:B------:R-:W-:-:S03]  /*2650*/  VIADD R8, R8, 0x1 ;  /* 0x0000000108087836 */ /* 0x000fc60000000000 */
[----:B------:R-:W-:Y:S02]  /*2660*/  UISETP.NE.AND UP0, UPT, UR6, 0x2, UPT ;  /* 0x000000020600788c */ /* 0x000fe4000bf05270 */
[----:B------:R-:W-:Y:S06]  /*2670*/  UGETNEXTWORKID.BROADCAST [UR4], [UR5] ;  /* 0x00000000040073ca */ /* 0x000fec0008000100 */
[----:B------:R-:W-:Y:S01]  /*2680*/  USEL UR4, URZ, 0x1, UP0 ;  /* 0x00000001ff047887 */ /* 0x000fe20008000000 */
[----:B------:R-:W-:Y:S01]  /*2690*/  ISETP.NE.AND P0, PT, R8, 0x2, PT ;  /* 0x000000020800780c */ /* 0x000fe20003f05270 */
[----:B------:R-:W-:Y:S01]  /*26a0*/  USEL UR6, UR6, URZ, UP0 ;  /* 0x000000ff06067287 */ /* 0x000fe20008000000 */
[----:B------:R-:W2:Y:S03]  /*26b0*/  SYNCS.PHASECHK.TRANS64.TRYWAIT P1, [R0+URZ+0x60], R5 ;  /* 0x00006005000075a7 */ /* 0x000ea600080211ff */
[----:B------:R-:W-:Y:S01]  /*26c0*/  LOP3.LUT R12, R12, UR4, RZ, 0x3c, !PT ;  /* 0x000000040c0c7c12 */ /* 0x000fe2000f8e3cff */
[----:B-12---:R-:W-:Y:S07]  /*26d0*/  @!P1 BRA `(.L_x_42) ;  /* 0x0000004c00389947 */ /* 0x006fee0003800000 */
.L_x_115:
[C---:B------:R-:W-:Y:S01]  /*26e0*/  LEA R4, R11.reuse, UR37, 0x4 ;  /* 0x000000250b047c11 */ /* 0x040fe2000f8e20ff */
[----:B-1----:R-:W-:Y:S01]  /*26f0*/  VIADD R0, R0, 0x70 ;  /* 0x0000007000007836 */ /* 0x002fe20000000000 */
[----:B------:R-:W-:Y:S01]  /*2700*/  SEL R8, R8, RZ, P0 ;  /* 0x000000ff08087207 */ /* 0x000fe20000000000 */
[----:B------:R-:W-:-:S03]  /*2710*/  VIADD R11, R11, 0x1 ;  /* 0x000000010b0b7836 */ /* 0x000fc60000000000 */
[----:B------:R-:W1:Y:S01]  /*2720*/  LDS.128 R4, [R4+0xf0] ;  /* 0x0000f00004047984 */ /* 0x000e620000000c00 */
[----:B------:R-:W-:Y:S02]  /*2730*/  PRMT R0, RZ, 0x654, R0 ;  /* 0x00000654ff007816 */ /* 0x000fe40000000000 */
[C---:B------:R-:W-:Y:S01]  /*2740*/  ISETP.NE.AND P1, PT, R11.reuse, 0x2, PT ;  /* 0x000000020b00780c */ /* 0x040fe20003f25270 */
[----:B------:R-:W-:Y:S01]  /*2750*/  @!PT LDS RZ, [RZ] ;  /* 0x00000000fffff984 */ /* 0x000fe20000000800 */
[----:B------:R-:W-:Y:S01]  /*2760*/  @!PT LDS RZ, [RZ] ;  /* 0x00000000fffff984 */ /* 0x000fe20000000800 */
[----:B------:R-:W-:Y:S01]  /*2770*/  @!PT LDS RZ, [RZ] ;  /* 0x00000000fffff984 */ /* 0x000fe20000000800 */
[----:B------:R-:W-:Y:S01]  /*2780*/  @!PT LDS RZ, [RZ] ;  /* 0x00000000fffff984 */ /* 0x000fe20000000800 */
[----:B------:R2:W-:Y:S06]  /*2790*/  MEMBAR.ALL.CTA ;  /* 0x0000000000007992 */ /* 0x0005ec0000008000 */
[----:B--2---:R-:W2:Y:S01]  /*27a0*/  FENCE.VIEW.ASYNC.S ;  /* 0x00000000000073c6 */ /* 0x004ea20000000000 */
[----:B------:R-:W-:Y:S01]  /*27b0*/  SEL R11, R11, RZ, P1 ;  /* 0x000000ff0b0b7207 */ /* 0x000fe20000800000 */
[----:B--2---:R2:W-:Y:S01]  /*27c0*/  SYNCS.ARRIVE.TRANS64.RED.A1T0 RZ, [R0+URZ], RZ ;  /* 0x000000ff00ff79a7 */ /* 0x0045e200081004ff */
[----:B-1----:R-:W-:-:S02]  /*27d0*/  LOP3.LUT P3, RZ, R6, 0x1, RZ, 0xc0, !PT ;  /* 0x0000000106ff7812 */ /* 0x002fc4000786c0ff */
[----:B------:R-:W-:-:S04]  /*27e0*/  SEL R5, RZ, 0x1, P1 ;  /* 0x00000001ff057807 */ /* 0x000fc80000800000 */
[----:B------:R-:W-:Y:S02]  /*27f0*/  LOP3.LUT R10, R10, R5, RZ, 0x3c, !PT ;  /* 0x000000050a0a7212 */ /* 0x000fe400078e3cff */
[----:B--2---:R-:W-:-:S04]  /*2800*/  SEL R0, RZ, 0x1, P0 ;  /* 0x00000001ff007807 */ /* 0x004fc80000000000 */
[----:B------:R-:W-:Y:S01]  /*2810*/  LOP3.LUT R9, R9, R0, RZ, 0x3c, !PT ;  /* 0x0000000009097212 */ /* 0x000fe200078e3cff */
[----:B------:R-:W-:Y:S06]  /*2820*/  @P3 BRA `(.L_x_43) ;  /* 0xfffffffc002c3947 */ /* 0x000fec000383ffff */
[----:B------:R-:W-:Y:S01]  /*2830*/  ULEA UR5, UR6, UR37, 0x3 ;  /* 0x0000002506057291 */ /* 0x000fe2000f8e18ff */
[----:B------:R-:W-:-:S08]  /*2840*/  SHF.L.U32 R3, R12, 0x1f, RZ ;  /* 0x0000001f0c037819 */ /* 0x000fd000000006ff */
[----:B------:R-:W1:Y:S02]  /*2850*/  SYNCS.PHASECHK.TRANS64 P0, [UR5+0x70], R3 ;  /* 0x00007003ff0075a7 */ /* 0x000e640008001005 */
[----:B-1----:R-:W-:Y:S05]  /*2860*/  @P0 BRA `(.L_x_44) ;  /* 0x0000000000080947 */ /* 0x002fea0003800000 */
[----:B------:R-:W1:Y:S02]  /*2870*/  SYNCS.PHASECHK.TRANS64.TRYWAIT P0, [UR5+0x70], R3 ;  /* 0x00007003ff0075a7 */ /* 0x000e640008001105 */
[----:B-1----:R-:W-:Y:S05]  /*2880*/  @!P0 BRA `(.L_x_45) ;  /* 0x0000004800e08947 */ /* 0x002fea0003800000 */
.L_x_44:
[----:B------:R-:W-:-:S04]  /*2890*/  UIADD3 UR4, UPT, UPT, UR6, 0x1, URZ ;  /* 0x0000000106047890 */ /* 0x000fc8000fffe0ff */
[----:B------:R-:W-:-:S04]  /*28a0*/  UISETP.NE.AND UP0, UPT, UR4, 0x2, UPT ;  /* 0x000000020400788c */ /* 0x000fc8000bf05270 */
[----:B------:R-:W-:Y:S02]  /*28b0*/  USEL UR7, URZ, 0x1, UP0 ;  /* 0x00000001ff077887 */ /* 0x000fe40008000000 */
[----:B------:R-:W-:-:S04]  /*28c0*/  USEL UR4, UR4, URZ, UP0 ;  /* 0x000000ff04047287 */ /* 0x000fc80008000000 */
[----:B------:R-:W-:Y:S01]  /*28d0*/  ULEA UR4, UR4, UR37, 0x3 ;  /* 0x0000002504047291 */ /* 0x000fe2000f8e18ff */
[----:B-1----:R-:W-:-:S04]  /*28e0*/  LOP3.LUT R3, R12, UR7, RZ, 0x3c, !PT ;  /* 0x000000070c037c12 */ /* 0x002fc8000f8e3cff */
[----:B------:R-:W-:-:S04]  /*28f0*/  SHF.L.U32 R0, R3, 0x1f, RZ ;  /* 0x0000001f03007819 */ /* 0x000fc800000006ff */
[----:B------:R-:W1:Y:S02]  /*2900*/  SYNCS.PHASECHK.TRANS64 P0, [UR4+0x70], R0 ;  /* 0x00007000ff0075a7 */ /* 0x000e640008001004 */
[----:B-1----:R-:W-:Y:S05]  /*2910*/  @P0 EXIT ;  /* 0x000000000000094d */ /* 0x002fea0003800000 */
[----:B------:R-:W-:Y:S02]  /*2920*/  SHF.L.U32 R3, R3, 0x1f, RZ ;  /* 0x0000001f03037819 */ /* 0x000fe400000006ff */
[----:B------:R-:W-:-:S07]  /*2930*/  MOV R0, UR4 ;  /* 0x0000000400007c02 */ /* 0x000fce0008000f00 */
.L_x_46:
[----:B-1----:R1:W2:Y:S02]  /*2940*/  SYNCS.PHASECHK.TRANS64.TRYWAIT P0, [R0+URZ+0x70], R3 ;  /* 0x00007003000075a7 */ /* 0x0022a400080011ff */
[----:B--2---:R-:W-:Y:S05]  /*2950*/  @!P0 NANOSLEEP.SYNCS 0x989680 ;  /* 0x009896800000895d */ /* 0x004fea0003900000 */
[----:B------:R-:W2:Y:S02]  /*2960*/  @!P0 SYNCS.PHASECHK.TRANS64 P0, [R0+URZ+0x70], R3 ;  /* 0x00007003000085a7 */ /* 0x000ea400080010ff */
[----:B--2---:R-:W-:Y:S05]  /*2970*/  @P0 EXIT ;  /* 0x000000000000094d */ /* 0x004fea0003800000 */
[----:B------:R-:W-:Y:S05]  /*2980*/  BRA `(.L_x_46) ;  /* 0xfffffffc00ec7947 */ /* 0x000fea000383ffff */
.L_x_39:
[----:B------:R-:W-:-:S09]  /*2990*/  UISETP.NE.AND UP1, UPT, UR8, URZ, UPT ;  /* 0x000000ff0800728c */ /* 0x000fd2000bf25270 */
[----:B------:R-:W-:Y:S05]  /*29a0*/  BRA.U UP1, `(.L_x_47) ;  /* 0x0000000d01cc7547 */ /* 0x000fea000b800000 */
[----:B------:R-:W-:Y:S01]  /*29b0*/  UMOV UR4, 0x40 ;  /* 0x0000004000047882 */ /* 0x000fe20000000000 */
[----:B------:R-:W-:Y:S01]  /*29c0*/  NOP ;  /* 0x0000000000007918 */ /* 0x000fe20000000000 */
[----:B------:R-:W-:Y:S01]  /*29d0*/  ULEA UR4, UR37, UR4, 0x18 ;  /* 0x0000000425047291 */ /* 0x000fe2000f8ec0ff */
[----:B------:R-:W-:Y:S02]  /*29e0*/  UMOV UR5, 0x400 ;  /* 0x0000040000057882 */ /* 0x000fe40000000000 */
[----:B------:R-:W-:-:S06]  /*29f0*/  ULEA UR37, UR37, UR5, 0x18 ;  /* 0x0000000525257291 */ /* 0x000fcc000f8ec0ff */
[----:B------:R-:W1:Y:S02]  /*2a00*/  LDS.U8 R0, [UR4+0x1c] ;  /* 0x00001c04ff007984 */ /* 0x000e640008000000 */
[----:B-1----:R-:W-:-:S13]  /*2a10*/  ISETP.NE.AND P0, PT, R0, RZ, PT ;  /* 0x000000ff0000720c */ /* 0x002fda0003f05270 */
[----:B------:R-:W-:Y:S05]  /*2a20*/  @P0 BRA `(.L_x_48) ;  /* 0x0000000000580947 */ /* 0x000fea0003800000 */
[----:B------:R-:W-:-:S13]  /*2a30*/  ELECT P0, URZ, PT ;  /* 0x0000000000ff782f */ /* 0x000fda0003800000 */
[----:B------:R-:W-:Y:S05]  /*2a40*/  @!P0 BRA `(.L_x_49) ;  /* 0x0000000000608947 */ /* 0x000fea0003800000 */
[----:B------:R-:W-:Y:S01]  /*2a50*/  UMOV UR5, 0x10 ;  /* 0x0000001000057882 */ /* 0x000fe20000000000 */
[----:B------:R-:W-:Y:S01]  /*2a60*/  HFMA2 R0, -RZ, RZ, 0, 5.9604644775390625e-08 ;  /* 0x00000001ff007431 */ /* 0x000fe200000001ff */
[----:B------:R-:W-:-:S03]  /*2a70*/  MOV R2, 0xffff ;  /* 0x0000ffff00027802 */ /* 0x000fc60000000f00 */
[----:B------:R-:W-:Y:S04]  /*2a80*/  DEPBAR.LE SB1, 0x36 ;  /* 0x00009d800000791a */ /* 0x000fe80000000000 */
[----:B------:R-:W1:Y:S02]  /*2a90*/  UTCATOMSWS.FIND_AND_SET.ALIGN UP0, UR5, UR5 ;  /* 0x00000005000575e3 */ /* 0x000e640008000800 */
[----:B-1----:R-:W-:Y:S01]  /*2aa0*/  MOV R3, UR5 ;  /* 0x0000000500037c02 */ /* 0x002fe20008000f00 */
[----:B------:R-:W-:Y:S06]  /*2ab0*/  BRA.U UP0, `(.L_x_50) ;  /* 0x0000000100187547 */ /* 0x000fec000b800000 */
.L_x_51:
[----:B------:R-:W-:Y:S05]  /*2ac0*/  NANOSLEEP 0x64 ;  /* 0x000000640000795d */ /* 0x000fea0003800000 */
[----:B------:R-:W-:-:S05]  /*2ad0*/  UMOV UR5, 0x10 ;  /* 0x0000001000057882 */ /* 0x000fca0000000000 */
[----:B------:R-:W-:Y:S04]  /*2ae0*/  DEPBAR.LE SB1, 0x36 ;  /* 0x00009d800000791a */ /* 0x000fe80000000000 */
[----:B------:R-:W1:Y:S02]  /*2af0*/  UTCATOMSWS.FIND_AND_SET.ALIGN UP0, UR5, UR5 ;  /* 0x00000005000575e3 */ /* 0x000e640008000800 */
[----:B-1----:R-:W-:Y:S01]  /*2b00*/  MOV R3, UR5 ;  /* 0x0000000500037c02 */ /* 0x002fe20008000f00 */
[----:B------:R-:W-:Y:S05]  /*2b10*/  BRA.U !UP0, `(.L_x_51) ;  /* 0xfffffffd08e87547 */ /* 0x000fea000b83ffff */
.L_x_50:
[-C--:B------:R-:W-:Y:S02]  /*2b20*/  SHF.L.U32 R2, R2, R3.reuse, RZ ;  /* 0x0000000302027219 */ /* 0x080fe400000006ff */
[----:B------:R-:W-:Y:S01]  /*2b30*/  SHF.L.U32 R0, R0, R3, RZ ;  /* 0x0000000300007219 */ /* 0x000fe200000006ff */
[----:B------:R-:W-:Y:S02]  /*2b40*/  IMAD.SHL.U32 R3, R3, 0x20, RZ ;  /* 0x0000002003037824 */ /* 0x000fe400078e00ff */
[----:B------:R1:W-:Y:S04]  /*2b50*/  ATOMS.OR RZ, [UR4+0x14], R2 ;  /* 0x00001402ffff798c */ /* 0x0003e8000b000004 */
[----:B------:R1:W-:Y:S04]  /*2b60*/  ATOMS.OR RZ, [UR4+0x18], R0 ;  /* 0x00001800ffff798c */ /* 0x0003e8000b000004 */
[----:B------:R1:W-:Y:S01]  /*2b70*/  STS [UR37+0x110], R3 ;  /* 0x00011003ff007988 */ /* 0x0003e20008000825 */
[----:B------:R-:W-:Y:S05]  /*2b80*/  BRA `(.L_x_49) ;  /* 0x0000000000107947 */ /* 0x000fea0003800000 */
.L_x_48:
[----:B------:R-:W-:Y:S02]  /*2b90*/  MOV R0, 0xffffffff ;  /* 0xffffffff00007802 */ /* 0x000fe40000000f00 */
[----:B------:R-:W-:-:S03]  /*2ba0*/  MOV R2, 0x2bd0 ;  /* 0x00002bd000027802 */ /* 0x000fc60000000f00 */
[----:B------:R1:W-:Y:S04]  /*2bb0*/  STS [UR37+0x110], R0 ;  /* 0x00011000ff007988 */ /* 0x0003e80008000825 */
[----:B-1-3-5:R-:W-:Y:S05]  /*2bc0*/  CALL.REL.NOINC `($__internal_1_$__cuda_sm10x_tcgen05_guardrail_trap_phase_invalid_during_alloc) ;  /* 0x0000004c009c7944 */ /* 0x02afea0003c00000 */
.L_x_49:
[----:B------:R-:W-:Y:S05]  /*2bd0*/  WARPSYNC.ALL ;  /* 0x0000000000007948 */ /* 0x000fea0003800000 */
[----:B------:R-:W2:Y:S01]  /*2be0*/  S2UR UR5, SR_CgaCtaId ;  /* 0x00000000000579c3 */ /* 0x000ea20000008800 */
[----:B------:R-:W-:Y:S01]  /*2bf0*/  UMOV UR4, 0x400 ;  /* 0x0000040000047882 */ /* 0x000fe20000000000 */
[----:B------:R-:W-:-:S06]  /*2c00*/  NOP ;  /* 0x0000000000007918 */ /* 0x000fcc0000000000 */
[----:B------:R-:W-:Y:S06]  /*2c10*/  BAR.ARV 0x6, 0xa0 ;  /* 0x0182800000007b1d */ /* 0x000fec0000002000 */
[----:B------:R-:W4:Y:S01]  /*2c20*/  LDCU UR7, c[0x0][0x38c] ;  /* 0x00007180ff0777ac */ /* 0x000f220008000800 */
[----:B------:R-:W-:Y:S01]  /*2c30*/  IMAD.MOV.U32 R11, RZ, RZ, 0x1 ;  /* 0x00000001ff0b7424 */ /* 0x000fe200078e00ff */
[----:B------:R-:W-:Y:S01]  /*2c40*/  CS2R R8, SRZ ;  /* 0x0000000000087805 */ /* 0x000fe2000001ff00 */
[----:B------:R-:W-:Y:S01]  /*2c50*/  IMAD.MOV.U32 R10, RZ, RZ, RZ ;  /* 0x000000ffff0a7224 */ /* 0x000fe200078e00ff */
[----:B------:R-:W3:Y:S01]  /*2c60*/  LDCU UR6, c[0x0][0x38c] ;  /* 0x00007180ff0677ac */ /* 0x000ee20008000800 */
[----:B------:R-:W-:Y:S01]  /*2c70*/  UMOV UR15, URZ ;  /* 0x000000ff000f7c82 */ /* 0x000fe20008000000 */
[----:B------:R-:W-:Y:S01]  /*2c80*/  UMOV UR14, URZ ;  /* 0x000000ff000e7c82 */ /* 0x000fe20008000000 */
[----:B--2---:R-:W-:Y:S01]  /*2c90*/  ULEA UR5, UR5, UR4, 0x18 ;  /* 0x0000000405057291 */ /* 0x004fe2000f8ec0ff */
[----:B------:R-:W-:Y:S01]  /*2ca0*/  UMOV UR24, 0x0 ;  /* 0x0000000000187882 */ /* 0x000fe20000000000 */
[----:B------:R-:W-:-:S02]  /*2cb0*/  UMOV UR25, 0x4200010 ;  /* 0x0420001000197882 */ /* 0x000fc40000000000 */
[----:B------:R-:W-:Y:S02]  /*2cc0*/  UIADD3 UR10, UPT, UPT, UR5, 0x4400, URZ ;  /* 0x00004400050a7890 */ /* 0x000fe4000fffe0ff */
[----:B------:R-:W-:Y:S02]  /*2cd0*/  UIADD3 UR11, UPT, UPT, UR5, 0xa400, URZ ;  /* 0x0000a400050b7890 */ /* 0x000fe4000fffe0ff */
[----:B----4-:R-:W-:Y:S01]  /*2ce0*/  UIADD3 UR7, UPT, UPT, UR7, 0x7f, URZ ;  /* 0x0000007f07077890 */ /* 0x010fe2000fffe0ff */
[----:B-1----:R-:W1:Y:S01]  /*2cf0*/  LDS R0, [UR5+0x110] ;  /* 0x00011005ff007984 */ /* 0x002e620008000800 */
[----:B------:R-:W-:Y:S02]  /*2d00*/  USHF.R.U32.HI UR10, URZ, 0x4, UR10 ;  /* 0x00000004ff0a7899 */ /* 0x000fe4000801160a */
[----:B------:R-:W-:Y:S02]  /*2d10*/  USHF.R.S32.HI UR4, URZ, 0x1f, UR7 ;  /* 0x0000001fff047899 */ /* 0x000fe40008011407 */
[----:B------:R-:W-:-:S02]  /*2d20*/  USHF.R.U32.HI UR11, URZ, 0x4, UR11 ;  /* 0x00000004ff0b7899 */ /* 0x000fc4000801160b */
[----:B------:R-:W-:Y:S02]  /*2d30*/  ULEA.HI UR4, UR4, UR7, URZ, 0x7 ;  /* 0x0000000704047291 */ /* 0x000fe4000f8f38ff */
[----:B------:R-:W-:Y:S02]  /*2d40*/  ULOP3.LUT UR10, UR10, 0x3fff, URZ, 0xc0, !UPT ;  /* 0x00003fff0a0a7892 */ /* 0x000fe4000f8ec0ff */
[----:B------:R-:W-:Y:S02]  /*2d50*/  USHF.R.S32.HI UR4, URZ, 0x7, UR4 ;  /* 0x00000007ff047899 */ /* 0x000fe40008011404 */
[----:B------:R-:W-:Y:S02]  /*2d60*/  ULOP3.LUT UR11, UR11, 0x3fff, URZ, 0xc0, !UPT ;  /* 0x00003fff0b0b7892 */ /* 0x000fe4000f8ec0ff */
[----:B------:R-:W-:Y:S01]  /*2d70*/  UISETP.LT.AND UP0, UPT, UR4, 0x1, UPT ;  /* 0x000000010400788c */ /* 0x000fe2000bf01270 */
[----:B------:R-:W-:Y:S01]  /*2d80*/  UMOV UR22, 0x0 ;  /* 0x0000000000167882 */ /* 0x000fe20000000000 */
[----:B------:R-:W-:-:S02]  /*2d90*/  UMOV UR23, 0x4200010 ;  /* 0x0420001000177882 */ /* 0x000fc40000000000 */
[----:B------:R-:W-:Y:S02]  /*2da0*/  USEL UR9, UR4, 0x1, !UP0 ;  /* 0x0000000104097887 */ /* 0x000fe4000c000000 */
[----:B------:R-:W-:Y:S02]  /*2db0*/  ULOP3.LUT UR10, UR10, 0x10000, URZ, 0xfc, !UPT ;  /* 0x000100000a0a7892 */ /* 0x000fe4000f8efcff */
[----:B------:R-:W-:Y:S02]  /*2dc0*/  ULOP3.LUT UR11, UR11, 0x10000, URZ, 0xfc, !UPT ;  /* 0x000100000b0b7892 */ /* 0x000fe4000f8efcff */
[----:B------:R-:W-:Y:S02]  /*2dd0*/  UIADD3 UR9, UPT, UPT, -UR9, URZ, URZ ;  /* 0x000000ff09097290 */ /* 0x000fe4000fffe1ff */
[----:B---3--:R-:W-:Y:S01]  /*2de0*/  UISETP.GE.AND UP3, UPT, UR6, 0x1, UPT ;  /* 0x000000010600788c */ /* 0x008fe2000bf66270 */
[----:B------:R-:W-:Y:S01]  /*2df0*/  UMOV UR20, 0x0 ;  /* 0x0000000000147882 */ /* 0x000fe20000000000 */
[----:B------:R-:W-:Y:S01]  /*2e00*/  UMOV UR21, 0x4200010 ;  /* 0x0420001000157882 */ /* 0x000fe20000000000 */
[----:B------:R-:W-:Y:S01]  /*2e10*/  UMOV UR18, 0x0 ;  /* 0x0000000000127882 */ /* 0x000fe20000000000 */
[----:B------:R-:W-:Y:S01]  /*2e20*/  UMOV UR19, 0x4200010 ;  /* 0x0420001000137882 */ /* 0x000fe20000000000 */
[----:B-1----:R-:W-:-:S15]  /*2e30*/  R2UR UR16, R0 ;  /* 0x00000000001072ca */ /* 0x002fde00000e0000 */
.L_x_58:
[----:B------:R-:W-:Y:S02]  /*2e40*/  LEA R0, R10, UR5, 0x3 ;  /* 0x000000050a007c11 */ /* 0x000fe4000f8e18ff */
[----:B------:R-:W-:Y:S02]  /*2e50*/  SHF.L.U32 R5, R9, 0x1f, RZ ;  /* 0x0000001f09057819 */ /* 0x000fe400000006ff */
[----:B------:R-:W-:Y:S01]  /*2e60*/  PLOP3.LUT P0, PT, PT, PT, UP3, 0x80, 0x8 ;  /* 0x000000000008781c */ /* 0x000fe20003f0f038 */
[----:B------:R-:W-:Y:S01]  /*2e70*/  VIADD R3, R0, 0x70 ;  /* 0x0000007000037836 */ /* 0x000fe20000000000 */
[----:B-1----:R-:W1:Y:S02]  /*2e80*/  SYNCS.PHASECHK.TRANS64.TRYWAIT P1, [R0+URZ+0x60], R5 ;  /* 0x00006005000075a7 */ /* 0x002e6400080211ff */
[----:B-1-3--:R-:W-:Y:S09]  /*2e90*/  @!P1 BRA `(.L_x_52) ;  /* 0x0000004400749947 */ /* 0x00aff20003800000 */
.L_x_117:
[----:B------:R-:W-:Y:S01]  /*2ea0*/  LEA R4, R10, UR5, 0x4 ;  /* 0x000000050a047c11 */ /* 0x000fe2000f8e20ff */
[----:B------:R-:W-:Y:S01]  /*2eb0*/  @UP3 ULEA UR6, UR14, UR5, 0x3 ;  /* 0x000000050e063291 */ /* 0x000fe2000f8e18ff */
[----:B------:R-:W-:Y:S01]  /*2ec0*/  PLOP3.LUT P2, PT, PT, PT, PT, 0x80, 0x8 ;  /* 0x000000000008781c */ /* 0x000fe20003f4f070 */
[----:B------:R-:W-:Y:S01]  /*2ed0*/  ULEA UR7, UR15, UR5, 0x3 ;  /* 0x000000050f077291 */ /* 0x000fe2000f8e18ff */
[----:B------:R-:W-:Y:S02]  /*2ee0*/  PRMT R3, RZ, 0x654, R3 ;  /* 0x00000654ff037816 */ /* 0x000fe40000000003 */
[----:B-1----:R-:W1:Y:S01]  /*2ef0*/  LDS.128 R4, [R4+0xf0] ;  /* 0x0000f00004047984 */ /* 0x002e620000000c00 */
[----:B------:R-:W-:Y:S02]  /*2f00*/  @P0 SHF.L.U32 R2, R8, 0x1f, RZ ;  /* 0x0000001f08020819 */ /* 0x000fe400000006ff */
[----:B------:R-:W-:Y:S01]  /*2f10*/  SHF.L.U32 R0, R11, 0x1f, RZ ;  /* 0x0000001f0b007819 */ /* 0x000fe200000006ff */
[----:B------:R-:W-:Y:S01]  /*2f20*/  @!PT LDS RZ, [RZ] ;  /* 0x00000000fffff984 */ /* 0x000fe20000000800 */
[----:B------:R-:W-:Y:S01]  /*2f30*/  @!PT LDS RZ, [RZ] ;  /* 0x00000000fffff984 */ /* 0x000fe20000000800 */
[----:B------:R-:W-:Y:S01]  /*2f40*/  @!PT LDS RZ, [RZ] ;  /* 0x00000000fffff984 */ /* 0x000fe20000000800 */
[----:B------:R-:W-:Y:S01]  /*2f50*/  @!PT LDS RZ, [RZ] ;  /* 0x00000000fffff984 */ /* 0x000fe20000000800 */
[----:B------:R2:W-:Y:S06]  /*2f60*/  MEMBAR.ALL.CTA ;  /* 0x0000000000007992 */ /* 0x0005ec0000008000 */
[----:B--2---:R-:W2:Y:S02]  /*2f70*/  FENCE.VIEW.ASYNC.S ;  /* 0x00000000000073c6 */ /* 0x004ea40000000000 */
[----:B--2---:R2:W-:Y:S01]  /*2f80*/  SYNCS.ARRIVE.TRANS64.RED.A1T0 RZ, [R3+URZ], RZ ;  /* 0x000000ff03ff79a7 */ /* 0x0045e200081004ff */
[----:B------:R2:W3:Y:S01]  /*2f90*/  @P0 SYNCS.PHASECHK.TRANS64.TRYWAIT P2, [UR6], R2 ;  /* 0x00000002ff0005a7 */ /* 0x0004e20008041106 */
[----:B------:R-:W-:Y:S01]  /*2fa0*/  ULEA.HI UR6, UR15, UR15, URZ, 0x1 ;  /* 0x0000000f0f067291 */ /* 0x000fe2000f8f08ff */
[----:B-1----:R-:W-:-:S03]  /*2fb0*/  LOP3.LUT P1, RZ, R6, 0x1, RZ, 0xc0, !PT ;  /* 0x0000000106ff7812 */ /* 0x002fc6000782c0ff */
[----:B------:R-:W-:Y:S02]  /*2fc0*/  USHF.L.U32 UR8, UR6, 0x6, URZ ;  /* 0x0000000606087899 */ /* 0x000fe400080006ff */
[----:B------:R-:W-:Y:S02]  /*2fd0*/  ULOP3.LUT UR6, UR6, 0xffe, URZ, 0xc0, !UPT ;  /* 0x00000ffe06067892 */ /* 0x000fe4000f8ec0ff */
[----:B------:R-:W-:Y:S02]  /*2fe0*/  ULOP3.LUT UR8, UR8, 0xffffff80, URZ, 0xc0, !UPT ;  /* 0xffffff8008087892 */ /* 0x000fe4000f8ec0ff */
[----:B------:R-:W-:Y:S02]  /*2ff0*/  UIADD3 UR6, UPT, UPT, -UR6, UR15, URZ ;  /* 0x0000000f06067290 */ /* 0x000fe4000fffe1ff */
[----:B------:R-:W-:Y:S01]  /*3000*/  UIADD3 UR8, UPT, UPT, UR16, UR8, URZ ;  /* 0x0000000810087290 */ /* 0x000fe2000fffe0ff */
[----:B------:R-:W1:Y:S03]  /*3010*/  SYNCS.PHASECHK.TRANS64.TRYWAIT P0, [UR7+0xa0], R0 ;  /* 0x0000a000ff0075a7 */ /* 0x000e660008001107 */
[----:B------:R-:W-:Y:S01]  /*3020*/  ULEA UR8, UR6, UR8, 0x14 ;  /* 0x0000000806087291 */ /* 0x000fe2000f8ea0ff */
[----:B-123--:R-:W-:Y:S11]  /*3030*/  @!P0 BRA `(.L_x_53) ;  /* 0x0000004400208947 */ /* 0x00eff60003800000 */
.L_x_119:
[----:B------:R-:W-:Y:S01]  /*3040*/  IADD3 R10, PT, PT, R10, 0x1, RZ ;  /* 0x000000010a0a7810 */ /* 0x000fe20007ffe0ff */
[----:B------:R-:W-:Y:S06]  /*3050*/  BRA.U !UP3, `(.L_x_54) ;  /* 0x000000010bc07547 */ /* 0x000fec000b800000 */
[----:B------:R-:W-:Y:S01]  /*3060*/  UPLOP3.LUT UP4, UPT, UPT, UPT, UPT, 0x40, 0x4 ;  /* 0x000000000004789c */ /* 0x000fe20003f8e870 */
[----:B------:R-:W-:Y:S01]  /*3070*/  UMOV UR13, UR9 ;  /* 0x00000009000d7c82 */ /* 0x000fe20008000000 */
[----:B------:R-:W-:Y:S01]  /*3080*/  UMOV UR12, UR4 ;  /* 0x00000004000c7c82 */ /* 0x000fe20008000000 */
[----:B------:R-:W-:-:S08]  /*3090*/  UMOV UR17, UR14 ;  /* 0x0000000e00117c82 */ /* 0x000fd00008000000 */
.L_x_57:
[----:B------:R-:W-:Y:S02]  /*30a0*/  UIADD3 UR13, UPT, UPT, UR13, 0x1, URZ ;  /* 0x000000010d0d7890 */ /* 0x000fe4000fffe0ff */
[----:B--2---:R-:W-:Y:S02]  /*30b0*/  ULEA UR6, UR17, UR5, 0x3 ;  /* 0x0000000511067291 */ /* 0x004fe4000f8e18ff */
[----:B------:R-:W-:Y:S01]  /*30c0*/  UISETP.NE.AND UP0, UPT, UR13, URZ, UPT ;  /* 0x000000ff0d00728c */ /* 0x000fe2000bf05270 */
[----:B---3--:R-:W-:Y:S10]  /*30d0*/  @P2 BRA `(.L_x_55) ;  /* 0x00000000000c2947 */ /* 0x008ff40003800000 */
[----:B-1----:R-:W-:Y:S04]  /*30e0*/  SHF.L.U32 R3, R8, 0x1f, RZ ;  /* 0x0000001f08037819 */ /* 0x002fe800000006ff */
[----:B------:R-:W1:Y:S02]  /*30f0*/  SYNCS.PHASECHK.TRANS64.TRYWAIT P0, [UR6], R3 ;  /* 0x00000003ff0075a7 */ /* 0x000e640008001106 */
[----:B-1----:R-:W-:Y:S05]  /*3100*/  @!P0 BRA `(.L_x_56) ;  /* 0x0000004400048947 */ /* 0x002fea0003800000 */
.L_x_55:
[----:B------:R-:W-:Y:S01]  /*3110*/  UISETP.NE.AND UP1, UPT, UR12, 0x1, UPT ;  /* 0x000000010c00788c */ /* 0x000fe2000bf25270 */
[----:B------:R-:W-:Y:S01]  /*3120*/  PLOP3.LUT P2, PT, PT, PT, PT, 0x80, 0x8 ;  /* 0x000000000008781c */ /* 0x000fe20003f4f070 */
[----:B------:R-:W-:Y:S02]  /*3130*/  UIADD3 UR14, UPT, UPT, UR17, 0x1, URZ ;  /* 0x00000001110e7890 */ /* 0x000fe4000fffe0ff */
[----:B------:R-:W-:Y:S02]  /*3140*/  ULEA UR28, UR17, UR11, 0xa ;  /* 0x0000000b111c7291 */ /* 0x000fe4000f8e50ff */
[----:B------:R-:W-:Y:S01]  /*3150*/  UISETP.NE.AND UP2, UPT, UR14, 0x3, UPT ;  /* 0x000000030e00788c */ /* 0x000fe2000bf45270 */
[----:B------:R-:W-:Y:S01]  /*3160*/  PLOP3.LUT P0, PT, PT, PT, UP1, 0x80, 0x8 ;  /* 0x000000000008781c */ /* 0x000fe20003f0f018 */
[----:B------:R-:W-:Y:S02]  /*3170*/  UIADD3 UR40, UPT, UPT, UR28, 0x2, URZ ;  /* 0x000000021c287890 */ /* 0x000fe4000fffe0ff */
[----:B------:R-:W-:Y:S02]  /*3180*/  USEL UR27, URZ, 0x1, UP2 ;  /* 0x00000001ff1b7887 */ /* 0x000fe40009000000 */
[----:B------:R-:W-:Y:S02]  /*3190*/  USEL UR14, UR14, URZ, UP2 ;  /* 0x000000ff0e0e7287 */ /* 0x000fe40009000000 */
[----:B------:R-:W-:Y:S02]  /*31a0*/  UIADD3 UR36, UPT, UPT, UR28, 0x4, URZ ;  /* 0x000000041c247890 */ /* 0x000fe4000fffe0ff */
[----:B------:R-:W-:Y:S01]  /*31b0*/  @UP1 ULEA UR26, UR14, UR5, 0x3 ;  /* 0x000000050e1a1291 */ /* 0x000fe2000f8e18ff */
[----:B------:R-:W-:Y:S01]  /*31c0*/  LOP3.LUT R8, R8, UR27, RZ, 0x3c, !PT ;  /* 0x0000001b08087c12 */ /* 0x000fe2000f8e3cff */
[----:B------:R-:W-:Y:S02]  /*31d0*/  UIADD3 UR32, UPT, UPT, UR28, 0x6, URZ ;  /* 0x000000061c207890 */ /* 0x000fe4000fffe0ff */
[----:B------:R-:W-:Y:S01]  /*31e0*/  UIADD3 UR6, UPT, UPT, UR6, 0x18, URZ ;  /* 0x0000001806067890 */ /* 0x000fe2000fffe0ff */
[----:B-1----:R-:W-:Y:S01]  /*31f0*/  @P0 SHF.L.U32 R0, R8, 0x1f, RZ ;  /* 0x0000001f08000819 */ /* 0x002fe200000006ff */
[----:B------:R-:W-:Y:S01]  /*3200*/  UIADD3 UR12, UPT, UPT, UR12, -0x1, URZ ;  /* 0xffffffff0c0c7890 */ /* 0x000fe2000fffe0ff */
[----:B------:R-:W-:Y:S02]  /*3210*/  UMOV UR29, 0x40004040 ;  /* 0x40004040001d7882 */ /* 0x000fe40000000000 */
[----:B------:R2:W3:Y:S01]  /*3220*/  @P0 SYNCS.PHASECHK.TRANS64.TRYWAIT P2, [UR26], R0 ;  /* 0x00000000ff0005a7 */ /* 0x0004e2000804111a */
[----:B------:R-:W-:Y:S01]  /*3230*/  ULEA UR26, UR17, UR10, 0x9 ;  /* 0x0000000a111a7291 */ /* 0x000fe2000f8e48ff */
[----:B------:R-:W-:Y:S01]  /*3240*/  UMOV UR27, 0x40004040 ;  /* 0x40004040001b7882 */ /* 0x000fe20000000000 */
[----:B------:R-:W-:Y:S02]  /*3250*/  UMOV UR41, 0x40004040 ;  /* 0x4000404000297882 */ /* 0x000fe40000000000 */
[----:B------:R-:W-:Y:S02]  /*3260*/  UIADD3 UR38, UPT, UPT, UR26, 0x2, URZ ;  /* 0x000000021a267890 */ /* 0x000fe4000fffe0ff */
[----:B------:R-:W-:Y:S02]  /*3270*/  UIADD3 UR34, UPT, UPT, UR26, 0x4, URZ ;  /* 0x000000041a227890 */ /* 0x000fe4000fffe0ff */
[----:B------:R-:W-:Y:S01]  /*3280*/  UIADD3 UR30, UPT, UPT, UR26, 0x6, URZ ;  /* 0x000000061a1e7890 */ /* 0x000fe2000fffe0ff */
[----:B------:R2:W-:Y:S01]  /*3290*/  UTCQMMA gdesc[UR26], gdesc[UR28], tmem[UR8], tmem[UR24], idesc[UR25], UP4 ;  /* 0x00ff181c1a0075ea */ /* 0x0005e2000a000308 */
[----:B------:R-:W-:Y:S01]  /*32a0*/  UPLOP3.LUT UP4, UPT, UPT, UPT, UPT, 0x80, 0x8 ;  /* 0x000000000008789c */ /* 0x000fe20003f8f070 */
[----:B------:R-:W-:Y:S01]  /*32b0*/  UMOV UR39, 0x40004040 ;  /* 0x4000404000277882 */ /* 0x000fe20000000000 */
[----:B------:R-:W-:Y:S01]  /*32c0*/  UMOV UR37, 0x40004040 ;  /* 0x4000404000257882 */ /* 0x000fe20000000000 */
[----:B------:R2:W-:Y:S01]  /*32d0*/  UTCQMMA gdesc[UR38], gdesc[UR40], tmem[UR8], tmem[UR22], idesc[UR23], UPT ;  /* 0x00ff1628260075ea */ /* 0x0005e2000b800308 */
[----:B------:R-:W-:Y:S01]  /*32e0*/  UMOV UR35, 0x40004040 ;  /* 0x4000404000237882 */ /* 0x000fe20000000000 */
[----:B------:R-:W-:Y:S01]  /*32f0*/  UMOV UR33, 0x40004040 ;  /* 0x4000404000217882 */ /* 0x000fe20000000000 */
[----:B------:R-:W-:Y:S01]  /*3300*/  UMOV UR31, 0x40004040 ;  /* 0x40004040001f7882 */ /* 0x000fe20000000000 */
[----:B------:R2:W-:Y:S01]  /*3310*/  UTCQMMA gdesc[UR34], gdesc[UR36], tmem[UR8], tmem[UR20], idesc[UR21], UPT ;  /* 0x00ff1424220075ea */ /* 0x0005e2000b800308 */
[----:B------:R2:W-:Y:S01]  /*3320*/  UTCQMMA gdesc[UR30], gdesc[UR32], tmem[UR8], tmem[UR18], idesc[UR19], UPT ;  /* 0x00ff12201e0075ea */ /* 0x0005e2000b800308 */
[----:B------:R2:W-:Y:S01]  /*3330*/  UTCBAR [UR6], URZ ;  /* 0x000000ff060073e9 */ /* 0x0005e200080000ff */
[----:B------:R-:W-:Y:S01]  /*3340*/  UMOV UR17, UR14 ;  /* 0x0000000e00117c82 */ /* 0x000fe20008000000 */
[----:B------:R-:W-:Y:S05]  /*3350*/  BRA.U UP0, `(.L_x_57) ;  /* 0xfffffffd00507547 */ /* 0x000fea000b83ffff */
.L_x_54:
[----:B------:R-:W-:Y:S01]  /*3360*/  UIADD3 UR15, UPT, UPT, UR15, 0x1, URZ ;  /* 0x000000010f0f7890 */ /* 0x000fe2000fffe0ff */
[C---:B------:R-:W-:Y:S01]  /*3370*/  ISETP.NE.AND P0, PT, R10.reuse, 0x2, PT ;  /* 0x000000020a00780c */ /* 0x040fe20003f05270 */
[----:B------:R-:W-:Y:S02]  /*3380*/  UIADD3 UR7, UPT, UPT, UR7, 0x80, URZ ;  /* 0x0000008007077890 */ /* 0x000fe4000fffe0ff */
[----:B------:R-:W-:Y:S01]  /*3390*/  UISETP.NE.AND UP0, UPT, UR15, 0x4, UPT ;  /* 0x000000040f00788c */ /* 0x000fe2000bf05270 */
[----:B-12---:R-:W-:Y:S02]  /*33a0*/  SEL R0, RZ, 0x1, P0 ;  /* 0x00000001ff007807 */ /* 0x006fe40000000000 */
[----:B------:R-:W-:Y:S01]  /*33b0*/  SEL R10, R10, RZ, P0 ;  /* 0x000000ff0a0a7207 */ /* 0x000fe20000000000 */
[----:B------:R-:W-:Y:S01]  /*33c0*/  USEL UR6, URZ, 0x1, UP0 ;  /* 0x00000001ff067887 */ /* 0x000fe20008000000 */
[----:B------:R-:W-:Y:S01]  /*33d0*/  LOP3.LUT R9, R9, R0, RZ, 0x3c, !PT ;  /* 0x0000000009097212 */ /* 0x000fe200078e3cff */
[----:B------:R-:W-:Y:S01]  /*33e0*/  USEL UR15, UR15, URZ, UP0 ;  /* 0x000000ff0f0f7287 */ /* 0x000fe20008000000 */
[----:B------:R1:W-:Y:S03]  /*33f0*/  UTCBAR [UR7], URZ ;  /* 0x000000ff070073e9 */ /* 0x0003e600080000ff */
[----:B------:R-:W-:Y:S01]  /*3400*/  LOP3.LUT R11, R11, UR6, RZ, 0x3c, !PT ;  /* 0x000000060b0b7c12 */ /* 0x000fe2000f8e3cff */
[----:B------:R-:W-:Y:S07]  /*3410*/  @P1 BRA `(.L_x_58) ;  /* 0xfffffff800881947 */ /* 0x000fee000383ffff */
[----:B------:R-:W2:Y:S01]  /*3420*/  S2UR UR4, SR_CgaCtaId ;  /* 0x00000000000479c3 */ /* 0x000ea20000008800 */
[----:B------:R-:W-:Y:S01]  /*3430*/  ELECT P0, URZ, PT ;  /* 0x0000000000ff782f */ /* 0x000fe20003800000 */
[----:B------:R-:W-:Y:S01]  /*3440*/  IMAD.MOV.U32 R0, RZ, RZ, 0x1 ;  /* 0x00000001ff007424 */ /* 0x000fe200078e00ff */
[----:B------:R-:W-:Y:S01]  /*3450*/  UIADD3 UR5, UPT, UPT, UR5, 0xa0, URZ ;  /* 0x000000a005057890 */ /* 0x000fe2000fffe0ff */
[----:B------:R-:W-:Y:S01]  /*3460*/  SHF.L.U32 R3, R11, 0x1f, RZ ;  /* 0x0000001f0b037819 */ /* 0x000fe200000006ff */
[----:B------:R-:W-:-:S03]  /*3470*/  UMOV UR6, 0x40 ;  /* 0x0000004000067882 */ /* 0x000fc60000000000 */
[----:B------:R-:W-:Y:S01]  /*3480*/  UVIRTCOUNT.DEALLOC.SMPOOL 0x80 ;  /* 0x000000800000784c */ /* 0x000fe20000000000 */
[----:B--2---:R-:W-:Y:S02]  /*3490*/  ULEA UR4, UR4, UR6, 0x18 ;  /* 0x0000000604047291 */ /* 0x004fe4000f8ec0ff */
[----:B------:R-:W-:-:S07]  /*34a0*/  ULEA UR6, UR15, UR5, 0x3 ;  /* 0x000000050f067291 */ /* 0x000fce000f8e18ff */
[----:B------:R2:W-:Y:S02]  /*34b0*/  @P0 STS.U8 [UR4+0x1c], R0 ;  /* 0x00001c00ff000988 */ /* 0x0005e40008000004 */
[----:B------:R-:W4:Y:S02]  /*34c0*/  SYNCS.PHASECHK.TRANS64.TRYWAIT P0, [UR6], R3 ;  /* 0x00000003ff0075a7 */ /* 0x000f240008001106 */
[----:B--2-4-:R-:W-:Y:S05]  /*34d0*/  @!P0 BRA `(.L_x_59) ;  /* 0x0000004000288947 */ /* 0x014fea0003800000 */
.L_x_122:
[----:B-1----:R-:W-:-:S04]  /*34e0*/  UIADD3 UR7, UPT, UPT, UR15, 0x1, URZ ;  /* 0x000000010f077890 */ /* 0x002fc8000fffe0ff */
[----:B------:R-:W-:-:S04]  /*34f0*/  UISETP.NE.AND UP0, UPT, UR7, 0x4, UPT ;  /* 0x000000040700788c */ /* 0x000fc8000bf05270 */
[----:B------:R-:W-:Y:S02]  /*3500*/  USEL UR8, URZ, 0x1, UP0 ;  /* 0x00000001ff087887 */ /* 0x000fe40008000000 */
[----:B------:R-:W-:-:S04]  /*3510*/  USEL UR7, UR7, URZ, UP0 ;  /* 0x000000ff07077287 */ /* 0x000fc80008000000 */
[----:B------:R-:W-:Y:S01]  /*3520*/  ULEA UR6, UR7, UR5, 0x3 ;  /* 0x0000000507067291 */ /* 0x000fe2000f8e18ff */
[----:B------:R-:W-:-:S04]  /*3530*/  LOP3.LUT R2, R11, UR8, RZ, 0x3c, !PT ;  /* 0x000000080b027c12 */ /* 0x000fc8000f8e3cff */
[----:B--2---:R-:W-:-:S04]  /*3540*/  SHF.L.U32 R3, R2, 0x1f, RZ ;  /* 0x0000001f02037819 */ /* 0x004fc800000006ff */
[----:B------:R-:W1:Y:S02]  /*3550*/  SYNCS.PHASECHK.TRANS64.TRYWAIT P0, [UR6], R3 ;  /* 0x00000003ff0075a7 */ /* 0x000e640008001106 */
[----:B-1----:R-:W-:Y:S05]  /*3560*/  @!P0 BRA `(.L_x_60) ;  /* 0x00000040001c8947 */ /* 0x002fea0003800000 */
.L_x_124:
        /* <DEDUP_REMOVED lines=9> */
.L_x_126:
[----:B------:R-:W-:-:S04]  /*3600*/  UIADD3 UR7, UPT, UPT, UR7, 0x1, URZ ;  /* 0x0000000107077890 */ /* 0x000fc8000fffe0ff */
[----:B------:R-:W-:-:S04]  /*3610*/  UISETP.NE.AND UP0, UPT, UR7, 0x4, UPT ;  /* 0x000000040700788c */ /* 0x000fc8000bf05270 */
[----:B------:R-:W-:Y:S02]  /*3620*/  USEL UR6, URZ, 0x1, UP0 ;  /* 0x00000001ff067887 */ /* 0x000fe40008000000 */
[----:B------:R-:W-:-:S04]  /*3630*/  USEL UR7, UR7, URZ, UP0 ;  /* 0x000000ff07077287 */ /* 0x000fc80008000000 */
[----:B------:R-:W-:Y:S01]  /*3640*/  ULEA UR7, UR7, UR5, 0x3 ;  /* 0x0000000507077291 */ /* 0x000fe2000f8e18ff */
[----:B-1----:R-:W-:-:S04]  /*3650*/  LOP3.LUT R3, R2, UR6, RZ, 0x3c, !PT ;  /* 0x0000000602037c12 */ /* 0x002fc8000f8e3cff */
[----:B------:R-:W-:-:S04]  /*3660*/  SHF.L.U32 R3, R3, 0x1f, RZ ;  /* 0x0000001f03037819 */ /* 0x000fc800000006ff */
[----:B------:R-:W1:Y:S02]  /*3670*/  SYNCS.PHASECHK.TRANS64.TRYWAIT P0, [UR7], R3 ;  /* 0x00000003ff0075a7 */ /* 0x000e640008001107 */
[----:B-1----:R-:W-:Y:S05]  /*3680*/  @!P0 BRA `(.L_x_62) ;  /* 0x0000004000048947 */ /* 0x002fea0003800000 */
.L_x_128:
[----:B------:R-:W-:Y:S01]  /*3690*/  NOP ;  /* 0x0000000000007918 */ /* 0x000fe20000000000 */
[----:B-1----:R-:W1:Y:S01]  /*36a0*/  LDS R0, [UR4+0x14] ;  /* 0x00001404ff007984 */ /* 0x002e620008000800 */
[----:B------:R-:W-:Y:S01]  /*36b0*/  ULOP3.LUT UR6, UR16, 0xffff, URZ, 0xc0, !UPT ;  /* 0x0000ffff10067892 */ /* 0x000fe2000f8ec0ff */
[----:B------:R-:W-:Y:S01]  /*36c0*/  UMOV UR8, 0xffff ;  /* 0x0000ffff00087882 */ /* 0x000fe20000000000 */
[----:B------:R-:W-:Y:S02]  /*36d0*/  UMOV UR5, 0x1 ;  /* 0x0000000100057882 */ /* 0x000fe40000000000 */
[----:B------:R-:W-:-:S04]  /*36e0*/  USHF.R.U32.HI UR6, URZ, 0x5, UR6 ;  /* 0x00000005ff067899 */ /* 0x000fc80008011606 */
[----:B------:R-:W-:Y:S02]  /*36f0*/  USHF.L.U32 UR8, UR8, UR6, URZ ;  /* 0x0000000608087299 */ /* 0x000fe400080006ff */
[----:B------:R-:W-:-:S04]  /*3700*/  USHF.L.U32 UR5, UR5, UR6, URZ ;  /* 0x0000000605057299 */ /* 0x000fc800080006ff */
[----:B-1----:R-:W-:-:S04]  /*3710*/  LOP3.LUT R0, R0, UR8, RZ, 0xc0, !PT ;  /* 0x0000000800007c12 */ /* 0x002fc8000f8ec0ff */
[----:B------:R-:W-:-:S13]  /*3720*/  ISETP.NE.AND P0, PT, R0, UR8, PT ;  /* 0x0000000800007c0c */ /* 0x000fda000bf05270 */
[----:B------:R-:W-:Y:S05]  /*3730*/  @P0 BRA `(.L_x_63) ;  /* 0x0000000000580947 */ /* 0x000fea0003800000 */
[----:B------:R-:W1:Y:S02]  /*3740*/  LDS R0, [UR4+0x18] ;  /* 0x00001804ff007984 */ /* 0x000e640008000800 */
[----:B-1----:R-:W-:-:S04]  /*3750*/  LOP3.LUT R0, R0, UR5, RZ, 0xc0, !PT ;  /* 0x0000000500007c12 */ /* 0x002fc8000f8ec0ff */
[----:B------:R-:W-:-:S13]  /*3760*/  ISETP.NE.AND P0, PT, R0, UR5, PT ;  /* 0x0000000500007c0c */ /* 0x000fda000bf05270 */
[----:B------:R-:W-:Y:S05]  /*3770*/  @P0 BRA `(.L_x_64) ;  /* 0x00000000003c0947 */ /* 0x000fea0003800000 */
[----:B------:R-:W1:Y:S01]  /*3780*/  S2R R2, SR_LANEID ;  /* 0x0000000000027919 */ /* 0x000e620000000000 */
[----:B------:R-:W-:Y:S01]  /*3790*/  ULOP3.LUT UR8, URZ, UR8, URZ, 0x33, !UPT ;  /* 0x00000008ff087292 */ /* 0x000fe2000f8e33ff */
[----:B------:R-:W-:Y:S01]  /*37a0*/  LOP3.LUT R4, RZ, UR5, RZ, 0x33, !PT ;  /* 0x00000005ff047c12 */ /* 0x000fe2000f8e33ff */
[----:B------:R-:W-:Y:S02]  /*37b0*/  VOTEU.ANY UR7, UPT, PT ;  /* 0x0000000000077886 */ /* 0x000fe400038e0100 */
[----:B------:R-:W-:Y:S01]  /*37c0*/  UFLO.U32 UR7, UR7 ;  /* 0x00000007000772bd */ /* 0x000fe200080e0000 */
[----:B------:R-:W2:Y:S01]  /*37d0*/  REDUX UR5, R4 ;  /* 0x00000000040573c4 */ /* 0x000ea20000000000 */
[----:B------:R-:W-:-:S06]  /*37e0*/  IMAD.U32 R0, RZ, RZ, UR8 ;  /* 0x00000008ff007e24 */ /* 0x000fcc000f8e00ff */
[----:B------:R4:W-:Y:S01]  /*37f0*/  UTCATOMSWS.AND URZ, UR8 ;  /* 0x0000000800ff79e3 */ /* 0x0009e20008000000 */
[----:B------:R-:W3:Y:S01]  /*3800*/  REDUX UR6, R0 ;  /* 0x00000000000673c4 */ /* 0x000ee20000000000 */
[----:B-1----:R-:W-:Y:S01]  /*3810*/  ISETP.EQ.U32.AND P0, PT, R2, UR7, PT ;  /* 0x0000000702007c0c */ /* 0x002fe2000bf02070 */
[----:B--2---:R-:W-:Y:S01]  /*3820*/  IMAD.U32 R2, RZ, RZ, UR5 ;  /* 0x00000005ff027e24 */ /* 0x004fe2000f8e00ff */
[----:B---3--:R-:W-:-:S11]  /*3830*/  MOV R3, UR6 ;  /* 0x0000000600037c02 */ /* 0x008fd60008000f00 */
[----:B------:R4:W-:Y:S04]  /*3840*/  @P0 ATOMS.AND RZ, [UR4+0x14], R3 ;  /* 0x00001403ffff098c */ /* 0x0009e8000a800004 */
[----:B------:R4:W-:Y:S01]  /*3850*/  @P0 ATOMS.AND RZ, [UR4+0x18], R2 ;  /* 0x00001802ffff098c */ /* 0x0009e2000a800004 */
[----:B------:R-:W-:Y:S05]  /*3860*/  BRA `(.L_x_65) ;  /* 0x0000000000147947 */ /* 0x000fea0003800000 */
.L_x_64:
[----:B------:R-:W-:Y:S02]  /*3870*/  MOV R2, 0x3890 ;  /* 0x0000389000027802 */ /* 0x000fe40000000f00 */
[----:B---3-5:R-:W-:Y:S05]  /*3880*/  CALL.REL.NOINC `($__internal_0_$__cuda_sm10x_tcgen05_guardrail_trap_col_being_dealloced_not_returned_by_alloc) ;  /* 0x0000004000607944 */ /* 0x028fea0003c00000 */
[----:B------:R-:W-:Y:S05]  /*3890*/  BRA `(.L_x_65) ;  /* 0x0000000000087947 */ /* 0x000fea0003800000 */
.L_x_63:
[----:B------:R-:W-:Y:S02]  /*38a0*/  MOV R2, 0x38c0 ;  /* 0x000038c000027802 */ /* 0x000fe40000000f00 */
[----:B---3-5:R-:W-:Y:S05]  /*38b0*/  CALL.REL.NOINC `($__internal_2_$__cuda_sm10x_tcgen05_guardrail_trap_unallocated_columns_being_dealloced) ;  /* 0x00000040006c7944 */ /* 0x028fea0003c00000 */
.L_x_65:
[----:B------:R-:W-:Y:S01]  /*38c0*/  NOP ;  /* 0x0000000000007918 */ /* 0x000fe20000000000 */
[----:B----4-:R-:W-:Y:S05]  /*38d0*/  EXIT ;  /* 0x000000000000794d */ /* 0x010fea0003800000 */
.L_x_47:
[----:B------:R-:W-:-:S09]  /*38e0*/  UISETP.NE.OR UP2, UPT, UR8, 0x3, !UP2 ;  /* 0x000000030800788c */ /* 0x000fd2000d745670 */
[----:B------:R-:W-:Y:S05]  /*38f0*/  BRA.U UP2, `(.L_x_66) ;  /* 0x0000000d02407547 */ /* 0x000fea000b800000 */
[----:B------:R-:W1:Y:S01]  /*3900*/  LDC R0, c[0x0][0xb30] ;  /* 0x0002cc00ff007b82 */ /* 0x000e620000000800 */
[----:B------:R-:W2:Y:S01]  /*3910*/  LDCU.64 UR8, c[0x0][0x888] ;  /* 0x00011100ff0877ac */ /* 0x000ea20008000a00 */
[----:B------:R-:W-:Y:S02]  /*3920*/  HFMA2 R29, -RZ, RZ, 0, 0 ;  /* 0x00000000ff1d7431 */ /* 0x000fe400000001ff */
[----:B------:R-:W-:Y:S01]  /*3930*/  IMAD.MOV.U32 R31, RZ, RZ, 0x1 ;  /* 0x00000001ff1f7424 */ /* 0x000fe200078e00ff */
[----:B------:R-:W-:Y:S01]  /*3940*/  MOV R23, 0x1000 ;  /* 0x0000100000177802 */ /* 0x000fe20000000f00 */
[----:B------:R-:W4:Y:S01]  /*3950*/  LDCU.64 UR4, c[0x0][0x890] ;  /* 0x00011200ff0477ac */ /* 0x000f220008000a00 */
[----:B------:R-:W-:Y:S01]  /*3960*/  IMAD.MOV.U32 R30, RZ, RZ, RZ ;  /* 0x000000ffff1e7224 */ /* 0x000fe200078e00ff */
[----:B------:R-:W3:Y:S01]  /*3970*/  LDC R19, c[0x0][0x370] ;  /* 0x0000dc00ff137b82 */ /* 0x000ee20000000800 */
[----:B------:R-:W-:Y:S01]  /*3980*/  UMOV UR7, 0x400 ;  /* 0x0000040000077882 */ /* 0x000fe20000000000 */
[----:B------:R-:W-:-:S02]  /*3990*/  UPLOP3.LUT UP1, UPT, UPT, UPT, UPT, 0x40, 0x4 ;  /* 0x000000000004789c */ /* 0x000fc40003f2e870 */
[----:B------:R-:W-:-:S04]  /*39a0*/  ULEA UR7, UR37, UR7, 0x18 ;  /* 0x0000000725077291 */ /* 0x000fc8000f8ec0ff */
[----:B------:R-:W3:Y:S01]  /*39b0*/  LDC R2, c[0x0][0xb0c] ;  /* 0x0002c300ff027b82 */ /* 0x000ee20000000800 */
[----:B------:R-:W-:Y:S02]  /*39c0*/  UIADD3 UR13, UPT, UPT, UR7, 0x38, URZ ;  /* 0x00000038070d7890 */ /* 0x000fe4000fffe0ff */
[----:B--2---:R-:W-:Y:S02]  /*39d0*/  UISETP.NE.U32.AND UP2, UPT, UR8, URZ, UPT ;  /* 0x000000ff0800728c */ /* 0x004fe4000bf45070 */
[----:B------:R-:W-:Y:S02]  /*39e0*/  UIADD3 UR17, UPT, UPT, UR7, 0x30, URZ ;  /* 0x0000003007117890 */ /* 0x000fe4000fffe0ff */
[----:B----4-:R-:W-:Y:S01]  /*39f0*/  UISETP.NE.U32.AND UP3, UPT, UR4, URZ, UPT ;  /* 0x000000ff0400728c */ /* 0x010fe2000bf65070 */
[----:B------:R-:W2:Y:S01]  /*3a00*/  LDC R18, c[0x0][0xb20] ;  /* 0x0002c800ff127b82 */ /* 0x000ea20000000800 */
[----:B-1----:R-:W-:Y:S01]  /*3a10*/  ISETP.NE.AND P1, PT, R0, 0x1, PT ;  /* 0x000000010000780c */ /* 0x002fe20003f25270 */
[----:B------:R-:W-:-:S02]  /*3a20*/  UISETP.NE.AND.EX UP2, UPT, UR9, URZ, UPT, UP2 ;  /* 0x000000ff0900728c */ /* 0x000fc4000bf45320 */
[----:B------:R-:W-:Y:S02]  /*3a30*/  UPRMT UR13, UR37, 0x654, UR13 ;  /* 0x00000654250d7896 */ /* 0x000fe4000800000d */
[----:B------:R-:W-:Y:S02]  /*3a40*/  UISETP.NE.AND.EX UP3, UPT, UR5, URZ, UPT, UP3 ;  /* 0x000000ff0500728c */ /* 0x000fe4000bf65330 */
[----:B------:R-:W1:Y:S08]  /*3a50*/  LDC.64 R32, c[0x0][0x348] ;  /* 0x0000d200ff207b82 */ /* 0x000e700000000a00 */
[----:B------:R-:W4:Y:S08]  /*3a60*/  LDC.64 R16, c[0x0][0xb10] ;  /* 0x0002c400ff107b82 */ /* 0x000f300000000a00 */
[----:B------:R-:W1:Y:S08]  /*3a70*/  LDC.64 R6, c[0x0][0xb18] ;  /* 0x0002c600ff067b82 */ /* 0x000e700000000a00 */
[----:B------:R-:W1:Y:S08]  /*3a80*/  LDC.64 R4, c[0x0][0xb28] ;  /* 0x0002ca00ff047b82 */ /* 0x000e700000000a00 */
[----:B--23--:R-:W1:Y:S02]  /*3a90*/  LDC R22, c[0x0][0x374] ;  /* 0x0000dd00ff167b82 */ /* 0x00ce640000000800 */
.L_x_75:
[C---:B------:R-:W-:Y:S02]  /*3aa0*/  LEA R0, R30.reuse, UR7, 0x3 ;  /* 0x000000071e007c11 */ /* 0x040fe4000f8e18ff */
[----:B------:R-:W-:Y:S02]  /*3ab0*/  SHF.L.U32 R3, R29, 0x1f, RZ ;  /* 0x0000001f1d037819 */ /* 0x000fe400000006ff */
[----:B------:R-:W-:Y:S02]  /*3ac0*/  LEA R24, R30, UR7, 0x4 ;  /* 0x000000071e187c11 */ /* 0x000fe4000f8e20ff */
[----:B--2---:R-:W2:Y:S02]  /*3ad0*/  SYNCS.PHASECHK.TRANS64.TRYWAIT P0, [R0+URZ+0x60], R3 ;  /* 0x00006003000075a7 */ /* 0x004ea400080011ff */
[----:B--2---:R-:W-:Y:S05]  /*3ae0*/  @!P0 BRA `(.L_x_67) ;  /* 0x0000003c00048947 */ /* 0x004fea0003800000 */
.L_x_129:
[----:B------:R-:W-:Y:S01]  /*3af0*/  ISETP.GE.AND P0, PT, R40, 0x1, PT ;  /* 0x000000012800780c */ /* 0x000fe20003f06270 */
[----:B------:R-:W3:Y:S01]  /*3b00*/  LDS.128 R24, [R24+0xf0] ;  /* 0x0000f00018187984 */ /* 0x000ee20000000c00 */
[----:B--2---:R-:W-:Y:S01]  /*3b10*/  VIADD R0, R0, 0x70 ;  /* 0x0000007000007836 */ /* 0x004fe20000000000 */
[----:B------:R-:W-:Y:S01]  /*3b20*/  @!PT LDS RZ, [RZ] ;  /* 0x00000000fffff984 */ /* 0x000fe20000000800 */
[----:B------:R-:W-:Y:S01]  /*3b30*/  @!PT LDS RZ, [RZ] ;  /* 0x00000000fffff984 */ /* 0x000fe20000000800 */
[----:B------:R-:W-:Y:S01]  /*3b40*/  @!PT LDS RZ, [RZ] ;  /* 0x00000000fffff984 */ /* 0x000fe20000000800 */
[----:B------:R-:W-:Y:S01]  /*3b50*/  @!PT LDS RZ, [RZ] ;  /* 0x00000000fffff984 */ /* 0x000fe20000000800 */
[----:B------:R2:W-:Y:S06]  /*3b60*/  MEMBAR.ALL.CTA ;  /* 0x0000000000007992 */ /* 0x0005ec0000008000 */
[----:B--2---:R-:W2:Y:S01]  /*3b70*/  FENCE.VIEW.ASYNC.S ;  /* 0x00000000000073c6 */ /* 0x004ea20000000000 */
[----:B------:R-:W-:Y:S04]  /*3b80*/  PRMT R0, RZ, 0x654, R0 ;  /* 0x00000654ff007816 */ /* 0x000fe80000000000 */
[----:B--2---:R2:W-:Y:S01]  /*3b90*/  SYNCS.ARRIVE.TRANS64.RED.A1T0 RZ, [R0+URZ], RZ ;  /* 0x000000ff00ff79a7 */ /* 0x0045e200081004ff */
[----:B---3--:R-:W-:Y:S11]  /*3ba0*/  LOP3.LUT P3, RZ, R26, 0x1, RZ, 0xc0, !PT ;  /* 0x000000011aff7812 */ /* 0x008ff6000786c0ff */
[----:B------:R-:W-:Y:S02]  /*3bb0*/  @!UPT UIADD3 URZ, UPT, UPT, URZ, URZ, URZ ;  /* 0x000000fffffff290 */ /* 0x000fe4000fffe0ff */
[----:B------:R-:W-:Y:S02]  /*3bc0*/  @P3 MOV R13, R24 ;  /* 0x00000018000d3202 */ /* 0x000fe40000000f00 */
[----:B------:R-:W-:Y:S01]  /*3bd0*/  @P3 LOP3.LUT R8, R25, 0xffff, RZ, 0xc0, !PT ;  /* 0x0000ffff19083812 */ /* 0x000fe200078ec0ff */
[----:B--2---:R-:W-:Y:S06]  /*3be0*/  @!P0 BRA `(.L_x_68) ;  /* 0x0000000000a48947 */ /* 0x004fec0003800000 */
[----:B-1----:R-:W-:Y:S01]  /*3bf0*/  IMAD.HI.U32 R35, R22, R7, RZ ;  /* 0x0000000716237227 */ /* 0x002fe200078e00ff */
[----:B------:R-:W-:Y:S02]  /*3c00*/  ISETP.NE.AND P0, PT, R6, 0x1, PT ;  /* 0x000000010600780c */ /* 0x000fe40003f05270 */
[----:B------:R-:W-:Y:S01]  /*3c10*/  ISETP.NE.AND P2, PT, R40, 0x1, PT ;  /* 0x000000012800780c */ /* 0x000fe20003f45270 */
[----:B----4-:R-:W-:Y:S01]  /*3c20*/  IMAD.HI.U32 R34, R19, R16, RZ ;  /* 0x0000001013227227 */ /* 0x010fe200078e00ff */
[----:B------:R-:W-:Y:S02]  /*3c30*/  SHF.R.U32.HI R35, RZ, R18, R35 ;  /* 0x00000012ff237219 */ /* 0x000fe40000011623 */
[----:B------:R-:W-:Y:S01]  /*3c40*/  ISETP.NE.AND P4, PT, R2, 0x1, PT ;  /* 0x000000010200780c */ /* 0x000fe20003f85270 */
[----:B------:R-:W-:Y:S01]  /*3c50*/  IMAD.HI.U32 R36, R13, R16, RZ ;  /* 0x000000100d247227 */ /* 0x000fe200078e00ff */
[----:B------:R-:W-:Y:S02]  /*3c60*/  SHF.R.U32.HI R34, RZ, R17, R34 ;  /* 0x00000011ff227219 */ /* 0x000fe40000011622 */
[----:B------:R-:W-:Y:S01]  /*3c70*/  SEL R3, R22, R35, !P0 ;  /* 0x0000002316037207 */ /* 0x000fe20004000000 */
[C---:B------:R-:W-:Y:S01]  /*3c80*/  IMAD.HI.U32 R35, R8.reuse, R7, RZ ;  /* 0x0000000708237227 */ /* 0x040fe200078e00ff */
[----:B------:R-:W-:Y:S02]  /*3c90*/  SEL R11, R19, R34, !P4 ;  /* 0x00000022130b7207 */ /* 0x000fe40006000000 */
[----:B------:R-:W-:Y:S01]  /*3ca0*/  SHF.R.U32.HI R36, RZ, R17, R36 ;  /* 0x00000011ff247219 */ /* 0x000fe20000011624 */
[----:B------:R-:W-:Y:S01]  /*3cb0*/  IMAD.HI.U32 R38, R3, R4, RZ ;  /* 0x0000000403267227 */ /* 0x000fe200078e00ff */
[----:B------:R-:W-:Y:S03]  /*3cc0*/  SHF.R.U32.HI R35, RZ, R18, R35 ;  /* 0x00000012ff237219 */ /* 0x000fe60000011623 */
[----:B------:R-:W-:Y:S01]  /*3cd0*/  IMAD.HI.U32 R34, R11, R4, RZ ;  /* 0x000000040b227227 */ /* 0x000fe200078e00ff */
[----:B------:R-:W-:Y:S02]  /*3ce0*/  @P2 SHF.R.U32.HI R3, RZ, R5, R38 ;  /* 0x00000005ff032219 */ /* 0x000fe40000011626 */
[----:B------:R-:W-:Y:S02]  /*3cf0*/  SEL R9, R8, R35, !P0 ;  /* 0x0000002308097207 */ /* 0x000fe40004000000 */
[----:B------:R-:W-:Y:S01]  /*3d00*/  @P2 SHF.R.U32.HI R11, RZ, R5, R34 ;  /* 0x00000005ff0b2219 */ /* 0x000fe20000011622 */
[C---:B------:R-:W-:Y:S01]  /*3d10*/  IMAD R10, R40.reuse, R3, RZ ;  /* 0x00000003280a7224 */ /* 0x040fe200078e02ff */
[----:B------:R-:W-:Y:S01]  /*3d20*/  SEL R3, R13, R36, !P4 ;  /* 0x000000240d037207 */ /* 0x000fe20006000000 */
[C---:B------:R-:W-:Y:S03]  /*3d30*/  IMAD.HI.U32 R14, R9.reuse, R4, RZ ;  /* 0x00000004090e7227 */ /* 0x040fe600078e00ff */
[----:B------:R-:W-:Y:S01]  /*3d40*/  ISETP.GE.AND P0, PT, R9, R10, PT ;  /* 0x0000000a0900720c */ /* 0x000fe20003f06270 */
[C---:B------:R-:W-:Y:S01]  /*3d50*/  IMAD R12, R40.reuse, R11, RZ ;  /* 0x0000000b280c7224 */ /* 0x040fe200078e02ff */
[-C--:B------:R-:W-:Y:S04]  /*3d60*/  SHF.R.U32.HI R14, RZ, R5.reuse, R14 ;  /* 0x00000005ff0e7219 */ /* 0x080fe8000001160e */
[----:B------:R-:W-:Y:S02]  /*3d70*/  ISETP.GE.OR P0, PT, R3, R12, P0 ;  /* 0x0000000c0300720c */ /* 0x000fe40000706670 */
[----:B------:R-:W-:Y:S05]  /*3d80*/  SEL R15, R9, R14, !P2 ;  /* 0x0000000e090f7207 */ /* 0x000fea0005000000 */
[----:B------:R-:W-:Y:S04]  /*3d90*/  IMAD.MOV R14, RZ, RZ, -R15 ;  /* 0x000000ffff0e7224 */ /* 0x000fe800078e0a0f */
[----:B------:R-:W-:Y:S02]  /*3da0*/  IMAD R14, R40, R14, R9 ;  /* 0x0000000e280e7224 */ /* 0x000fe400078e0209 */
[C---:B------:R-:W-:Y:S05]  /*3db0*/  @!P0 IMAD.HI.U32 R10, R3.reuse, R4, RZ ;  /* 0x00000004030a8227 */ /* 0x040fea00078e00ff */
[----:B------:R-:W-:Y:S04]  /*3dc0*/  @!P0 SHF.R.U32.HI R10, RZ, R5, R10 ;  /* 0x00000005ff0a8219 */ /* 0x000fe8000001160a */
[----:B------:R-:W-:Y:S01]  /*3dd0*/  @!P0 SEL R0, R3, R10, !P2 ;  /* 0x0000000a03008207 */ /* 0x000fe20005000000 */
[----:B------:R-:W-:Y:S03]  /*3de0*/  IMAD.MOV R10, RZ, RZ, -R3 ;  /* 0x000000ffff0a7224 */ /* 0x000fe600078e0a03 */
[----:B------:R-:W-:Y:S01]  /*3df0*/  @!P0 IADD3 R15, PT, PT, R15, -R0, RZ ;  /* 0x800000000f0f8210 */ /* 0x000fe20007ffe0ff */
[----:B------:R-:W-:Y:S01]  /*3e00*/  @!P0 IMAD R0, R11, R14, R0 ;  /* 0x0000000e0b008224 */ /* 0x000fe200078e0200 */
[----:B------:R-:W-:Y:S01]  /*3e10*/  IADD3 R11, PT, PT, -R9, RZ, RZ ;  /* 0x000000ff090b7210 */ /* 0x000fe20007ffe1ff */
[----:B------:R-:W-:Y:S02]  /*3e20*/  IMAD R13, R2, R10, R13 ;  /* 0x0000000a020d7224 */ /* 0x000fe400078e020d */
[----:B------:R-:W-:Y:S02]  /*3e30*/  @!P0 IMAD R9, R15, R40, R3 ;  /* 0x000000280f098224 */ /* 0x000fe400078e0203 */
[----:B------:R-:W-:Y:S02]  /*3e40*/  @!P0 IMAD.MOV.U32 R3, RZ, RZ, R0 ;  /* 0x000000ffff038224 */ /* 0x000fe400078e0000 */
[----:B------:R-:W-:Y:S02]  /*3e50*/  IMAD R8, R6, R11, R8 ;  /* 0x0000000b06087224 */ /* 0x000fe400078e0208 */
[----:B------:R-:W-:Y:S02]  /*3e60*/  IMAD R13, R3, R2, R13 ;  /* 0x00000002030d7224 */ /* 0x000fe400078e020d */
[----:B------:R-:W-:Y:S02]  /*3e70*/  IMAD R8, R9, R6, R8 ;  /* 0x0000000609087224 */ /* 0x000fe400078e0208 */
.L_x_68:
[----:B------:R-:W-:Y:S05]  /*3e80*/  BRA.U UP1, `(.L_x_69) ;  /* 0x0000000101107547 */ /* 0x000fea000b800000 */
[----:B------:R-:W-:Y:S04]  /*3e90*/  MOV R0, UR6 ;  /* 0x0000000600007c02 */ /* 0x000fe80008000f00 */
[----:B------:R-:W-:Y:S04]  /*3ea0*/  SHF.L.U32 R3, R0, 0x1f, RZ ;  /* 0x0000001f00037819 */ /* 0x000fe800000006ff */
[----:B------:R-:W2:Y:S02]  /*3eb0*/  SYNCS.PHASECHK.TRANS64.TRYWAIT P0, [UR7+0x58], R3 ;  /* 0x00005803ff0075a7 */ /* 0x000ea40008001107 */
[----:B--2---:R-:W-:Y:S05]  /*3ec0*/  @!P0 BRA `(.L_x_70) ;  /* 0x0000003800208947 */ /* 0x004fea0003800000 */
.L_x_69:
[----:B------:R-:W-:Y:S02]  /*3ed0*/  R2UR UR19, R21 ;  /* 0x00000000151372ca */ /* 0x000fe400000e0000 */
[----:B------:R-:W-:Y:S02]  /*3ee0*/  R2UR UR18, R20 ;  /* 0x00000000141272ca */ /* 0x000fe400000e0000 */
[----:B------:R-:W-:Y:S02]  /*3ef0*/  ISETP.NE.U32.AND P2, PT, RZ, UR4, PT ;  /* 0x00000004ff007c0c */ /* 0x000fe4000bf45070 */
[----:B------:R-:W-:Y:S02]  /*3f00*/  SHF.L.U32 R12, R31, 0x1f, RZ ;  /* 0x0000001f1f0c7819 */ /* 0x000fe400000006ff */
[----:B------:R-:W-:Y:S05]  /*3f10*/  ISETP.NE.AND.EX P2, PT, RZ, UR5, PT, P2 ;  /* 0x00000005ff007c0c */ /* 0x000fea000bf45320 */
[----:B------:R-:W-:Y:S02]  /*3f20*/  USHF.L.U32 UR19, UR19, 0x6, URZ ;  /* 0x0000000613137899 */ /* 0x000fe400080006ff */
[----:B------:R-:W-:Y:S01]  /*3f30*/  USHF.L.U32 UR18, UR18, 0x7, URZ ;  /* 0x0000000712127899 */ /* 0x000fe200080006ff */
[----:B------:R-:W-:Y:S11]  /*3f40*/  BRA.U !UP3, `(.L_x_71) ;  /* 0x000000010b347547 */ /* 0x000ff6000b800000 */
[----:B------:R-:W-:Y:S01]  /*3f50*/  UPLOP3.LUT UP0, UPT, UPT, UPT, UP2, 0x80, 0x8 ;  /* 0x000000000008789c */ /* 0x000fe20003f0f020 */
[----:B--2---:R-:W-:Y:S02]  /*3f60*/  HFMA2 R0, -RZ, RZ, 0, 5.9604644775390625e-08 ;  /* 0x00000001ff007431 */ /* 0x004fe400000001ff */
[----:B------:R-:W-:Y:S03]  /*3f70*/  IMAD.MOV.U32 R95, RZ, RZ, 0x1 ;  /* 0x00000001ff5f7424 */ /* 0x000fe600078e00ff */
[----:B------:R-:W-:Y:S05]  /*3f80*/  PLOP3.LUT P0, PT, PT, PT, UP0, 0x80, 0x8 ;  /* 0x000000000008781c */ /* 0x000fea0003f0f008 */
[----:B------:R-:W2:Y:S01]  /*3f90*/  @UP0 LDCU.64 UR10, c[0x0][0x888] ;  /* 0x00011100ff0a07ac */ /* 0x000ea20008000a00 */
[----:B------:R-:W-:Y:S07]  /*3fa0*/  @UP0 UIMAD UR8, UR36, UR4, URZ ;  /* 0x00000004240802a4 */ /* 0x000fee000f8e02ff */
[----:B------:R-:W-:Y:S01]  /*3fb0*/  @!P0 PRMT R95, R0, 0x7610, R95 ;  /* 0x00007610005f8816 */ /* 0x000fe2000000005f */
[----:B--2---:R-:W-:Y:S03]  /*3fc0*/  @UP0 UIMAD.WIDE UR10, UR8, 0x4, UR10 ;  /* 0x00000004080a08a5 */ /* 0x004fe6000f8e020a */
[----:B------:R-:W2:Y:S03]  /*3fd0*/  @!UP0 LDCU UR8, c[0x0][0x880] ;  /* 0x00011000ff0887ac */ /* 0x000ea60008000800 */
[----:B------:R-:W-:Y:S01]  /*3fe0*/  IMAD.U32 R10, RZ, RZ, UR10 ;  /* 0x0000000aff0a7e24 */ /* 0x000fe2000f8e00ff */
[----:B------:R-:W-:Y:S05]  /*3ff0*/  MOV R11, UR11 ;  /* 0x0000000b000b7c02 */ /* 0x000fea0008000f00 */
[----:B-----5:R3:W5:Y:S02]  /*4000*/  @P0 LDG.E R49, desc[UR46][R10.64] ;  /* 0x0000002e0a310981 */ /* 0x020764000c1e1900 */
[----:B--23--:R-:W-:Y:S07]  /*4010*/  @!P0 IMAD.U32 R49, RZ, RZ, UR8 ;  /* 0x00000008ff318e24 */ /* 0x00cfee000f8e00ff */
.L_x_71:
[----:B-----5:R-:W-:Y:S01]  /*4020*/  @!P2 FSETP.EQ.AND P0, PT, R49, RZ, PT ;  /* 0x000000ff3100a20b */ /* 0x020fe20003f02000 */
[----:B------:R-:W-:Y:S01]  /*4030*/  @!UPT UIADD3 URZ, UPT, UPT, URZ, URZ, URZ ;  /* 0x000000fffffff290 */ /* 0x000fe2000fffe0ff */
[----:B------:R-:W-:Y:S11]  /*4040*/  @!P2 BRA `(.L_x_72) ;  /* 0x000000000014a947 */ /* 0x000ff60003800000 */
[----:B------:R-:W-:Y:S02]  /*4050*/  LOP3.LUT P2, RZ, R95, 0xff, RZ, 0xc0, !PT ;  /* 0x000000ff5fff7812 */ /* 0x000fe4000784c0ff */
[----:B------:R-:W-:Y:S04]  /*4060*/  PLOP3.LUT P0, PT, PT, PT, UP0, 0x80, 0x8 ;  /* 0x000000000008781c */ /* 0x000fe80003f0f008 */
[----:B------:R-:W-:Y:S07]  /*4070*/  PLOP3.LUT P0, PT, P0, PT, PT, 0x8, 0x80 ;  /* 0x000000000080781c */ /* 0x000fee000070e170 */
[----:B------:R-:W-:Y:S11]  /*4080*/  @P2 FSETP.EQ.AND P0, PT, R49, RZ, PT ;  /* 0x000000ff3100220b */ /* 0x000ff60003f02000 */
[----:B------:R-:W-:Y:S02]  /*4090*/  @!UPT UIADD3 URZ, UPT, UPT, URZ, URZ, URZ ;  /* 0x000000fffffff290 */ /* 0x000fe4000fffe0ff */
.L_x_72:
[----:B------:R-:W3:Y:S01]  /*40a0*/  SYNCS.PHASECHK.TRANS64.TRYWAIT P2, [UR7+0x40], R12 ;  /* 0x0000400cff0075a7 */ /* 0x000ee20008041107 */
[----:B------:R-:W-:Y:S04]  /*40b0*/  ELECT P4, URZ, PT ;  /* 0x0000000000ff782f */ /* 0x000fe80003880000 */
[----:B------:R-:W-:Y:S11]  /*40c0*/  PLOP3.LUT P4, PT, P0, P4, PT, 0xf2, 0x2f ;  /* 0x00000000002f781c */ /* 0x000ff60000789e72 */
[----:B------:R-:W-:Y:S02]  /*40d0*/  @!UPT UIADD3 URZ, UPT, UPT, URZ, URZ, URZ ;  /* 0x000000fffffff290 */ /* 0x000fe4000fffe0ff */
[----:B-1----:R-:W-:Y:S05]  /*40e0*/  @!P4 IADD3 R21, P0, PT, R32, 0x580, RZ ;  /* 0x000005802015c810 */ /* 0x002fea0007f1e0ff */
[----:B------:R-:W-:Y:S01]  /*40f0*/  @!P4 IMAD.X R20, RZ, RZ, R33, P0 ;  /* 0x000000ffff14c224 */ /* 0x000fe200000e0621 */
[----:B---3--:R-:W-:Y:S07]  /*4100*/  @!P2 BRA `(.L_x_73) ;  /* 0x0000003400a8a947 */ /* 0x008fee0003800000 */
.L_x_132:
[----:B------:R-:W3:Y:S01]  /*4110*/  LDC.64 R14, c[0x0][0xb10] ;  /* 0x0002c400ff0e7b82 */ /* 0x000ee20000000a00 */
[----:B------:R-:W-:Y:S01]  /*4120*/  @!P4 R2UR UR8, R20 ;  /* 0x000000001408c2ca */ /* 0x000fe200000e0000 */
[----:B------:R-:W-:Y:S01]  /*4130*/  VOTEU.ALL UP1, P4 ;  /* 0x0000000000ff7886 */ /* 0x000fe20002020000 */
[----:B------:R-:W-:Y:S01]  /*4140*/  @!P4 R2UR UR9, R21 ;  /* 0x000000001509c2ca */ /* 0x000fe200000e0000 */
[----:B------:R-:W-:Y:S01]  /*4150*/  UMOV UR10, 0x0 ;  /* 0x00000000000a7882 */ /* 0x000fe20000000000 */
[----:B------:R-:W-:Y:S03]  /*4160*/  UMOV UR11, 0x10000000 ;  /* 0x10000000000b7882 */ /* 0x000fe60000000000 */
[----:B------:R-:W5:Y:S01]  /*4170*/  LDC.64 R10, c[0x0][0xb18] ;  /* 0x0002c600ff0a7b82 */ /* 0x000f620000000a00 */
[----:B------:R-:W-:Y:S01]  /*4180*/  @!UP1 UIADD3 UR16, UPT, UPT, UR7, 0x200, URZ ;  /* 0x0000020007109890 */ /* 0x000fe2000fffe0ff */
[----:B------:R-:W-:Y:S01]  /*4190*/  @P3 SHF.R.U32.HI R28, RZ, 0x10, R25 ;  /* 0x00000010ff1c3819 */ /* 0x000fe20000011619 */
[----:B------:R-:W-:Y:S01]  /*41a0*/  VOTEU.ALL UP1, P4 ;  /* 0x0000000000ff7886 */ /* 0x000fe20002020000 */
[----:B------:R-:W-:Y:S01]  /*41b0*/  UMOV UR20, UR36 ;  /* 0x0000002400147c82 */ /* 0x000fe20008000000 */
[----:B------:R-:W-:Y:S03]  /*41c0*/  VIADD R30, R30, 0x1 ;  /* 0x000000011e1e7836 */ /* 0x000fe60000000000 */
[----:B--2---:R-:W2:Y:S01]  /*41d0*/  @!P1 LDC R0, c[0x0][0xb20] ;  /* 0x0002c800ff009b82 */ /* 0x004ea20000000800 */
[----:B------:R-:W-:Y:S01]  /*41e0*/  IMAD.U32 R21, RZ, RZ, UR8 ;  /* 0x00000008ff157e24 */ /* 0x000fe2000f8e00ff */
[----:B------:R-:W-:Y:S06]  /*41f0*/  UPRMT UR8, UR37, 0x654, UR17 ;  /* 0x0000065425087896 */ /* 0x000fec0008000011 */
[----:B-1----:R-:W1:Y:S01]  /*4200*/  @!P1 LDC R3, c[0x0][0xb0c] ;  /* 0x0002c300ff039b82 */ /* 0x002e620000000800 */
[----:B------:R-:W-:Y:S01]  /*4210*/  IMAD.U32 R20, RZ, RZ, UR9 ;  /* 0x00000009ff147e24 */ /* 0x000fe2000f8e00ff */
[----:B------:R-:W-:Y:S04]  /*4220*/  @!P4 R2UR UR15, R21 ;  /* 0x00000000150fc2ca */ /* 0x000fe800000e0000 */
[----:B------:R-:W-:Y:S01]  /*4230*/  @!P4 R2UR UR14, R20 ;  /* 0x00000000140ec2ca */ /* 0x000fe200000e0000 */
[----:B------:R-:W-:Y:S11]  /*4240*/  @!P4 IMAD.MOV.U32 R20, RZ, RZ, 0x1000 ;  /* 0x00001000ff14c424 */ /* 0x000ff600078e00ff */
[----:B------:R-:W-:Y:S01]  /*4250*/  @!UPT UIADD3 URZ, UPT, UPT, URZ, URZ, URZ ;  /* 0x000000fffffff290 */ /* 0x000fe2000fffe0ff */
[----:B------:R1:W-:Y:S01]  /*4260*/  @!UP1 UTMALDG.3D [UR16], [UR14], desc[UR10] ;  /* 0x00000a100e0095b4 */ /* 0x0003e20008011000 */
[----:B------:R1:W-:Y:S02]  /*4270*/  @!P4 SYNCS.ARRIVE.TRANS64.RED.A0TR RZ, [UR7+0x30], R20 ;  /* 0x00003014ffffc9a7 */ /* 0x0003e40008300407 */
[----:B-1----:R-:W-:Y:S01]  /*4280*/  @!P1 ISETP.NE.AND P2, PT, R3, 0x1, PT ;  /* 0x000000010300980c */ /* 0x002fe20003f45270 */
[C---:B---3--:R-:W-:Y:S01]  /*4290*/  @!P1 IMAD.HI.U32 R14, R13.reuse, R14, RZ ;  /* 0x0000000e0d0e9227 */ /* 0x048fe200078e00ff */
[----:B-----5:R-:W-:Y:S03]  /*42a0*/  @!P1 ISETP.NE.AND P0, PT, R10, 0x1, PT ;  /* 0x000000010a00980c */ /* 0x020fe60003f05270 */
[C---:B------:R-:W-:Y:S01]  /*42b0*/  @!P1 IMAD.HI.U32 R11, R8.reuse, R11, RZ ;  /* 0x0000000b080b9227 */ /* 0x040fe200078e00ff */
[----:B------:R-:W-:Y:S04]  /*42c0*/  @!P1 SHF.R.U32.HI R14, RZ, R15, R14 ;  /* 0x0000000fff0e9219 */ /* 0x000fe8000001160e */
[----:B--2---:R-:W-:Y:S01]  /*42d0*/  @!P1 SHF.R.U32.HI R9, RZ, R0, R11 ;  /* 0x00000000ff099219 */ /* 0x004fe2000001160b */
[----:B------:R-:W-:Y:S01]  /*42e0*/  SYNCS.ARRIVE.TRANS64.RED.A1T0 RZ, [UR8], RZ ;  /* 0x000000ffffff79a7 */ /* 0x000fe20008100408 */
[----:B------:R-:W-:Y:S02]  /*42f0*/  @!P1 SEL R14, R13, R14, !P2 ;  /* 0x0000000e0d0e9207 */ /* 0x000fe40005000000 */
[----:B------:R-:W-:Y:S01]  /*4300*/  @!P1 SEL R9, R8, R9, !P0 ;  /* 0x0000000908099207 */ /* 0x000fe20004000000 */
[----:B------:R-:W1:Y:S04]  /*4310*/  SYNCS.PHASECHK.TRANS64.TRYWAIT P5, [UR7+0x48], R12 ;  /* 0x0000480cff0075a7 */ /* 0x000e6800080a1107 */
[----:B------:R-:W-:Y:S02]  /*4320*/  @!P1 IMAD.IADD R0, R9, 0x1, -R14 ;  /* 0x0000000109009824 */ /* 0x000fe400078e0a0e */
[----:B------:R-:W-:Y:S02]  /*4330*/  @!P1 IMAD.IADD R9, R14, 0x1, -R9 ;  /* 0x000000010e099824 */ /* 0x000fe400078e0a09 */
[----:B------:R-:W-:Y:S02]  /*4340*/  @!P1 IMAD R13, R0, R3, R13 ;  /* 0x00000003000d9224 */ /* 0x000fe400078e020d */
[----:B------:R-:W-:Y:S01]  /*4350*/  @!P1 IMAD R8, R9, R10, R8 ;  /* 0x0000000a09089224 */ /* 0x000fe200078e0208 */
[----:B-1----:R-:W-:Y:S06]  /*4360*/  @!P5 BRA `(.L_x_74) ;  /* 0x000000340028d947 */ /* 0x002fec0003800000 */
.L_x_134:
[----:B-1----:R-:W-:Y:S01]  /*4370*/  @!P4 IADD3 R3, P0, PT, R32, 0x580, RZ ;  /* 0x000005802003c810 */ /* 0x002fe20007f1e0ff */
[----:B------:R-:W-:Y:S01]  /*4380*/  VOTEU.ALL UP1, P4 ;  /* 0x0000000000ff7886 */ /* 0x000fe20002020000 */
[----:B------:R-:W-:Y:S01]  /*4390*/  UMOV UR20, 0x0 ;  /* 0x0000000000147882 */ /* 0x000fe20000000000 */
[----:B------:R-:W-:Y:S01]  /*43a0*/  UMOV UR21, 0x10000000 ;  /* 0x1000000000157882 */ /* 0x000fe20000000000 */
[----:B------:R-:W-:Y:S01]  /*43b0*/  @!P4 R2UR UR9, R3 ;  /* 0x000000000309c2ca */ /* 0x000fe200000e0000 */
[----:B------:R-:W-:Y:S01]  /*43c0*/  @!P4 IMAD.X R0, RZ, RZ, R33, P0 ;  /* 0x000000ffff00c224 */ /* 0x000fe200000e0621 */
[----:B------:R-:W-:Y:S01]  /*43d0*/  @!UP1 UIADD3 UR10, UPT, UPT, UR18, 0x40, URZ ;  /* 0x00000040120a9890 */ /* 0x000fe2000fffe0ff */
[----:B------:R-:W-:Y:S01]  /*43e0*/  ISETP.NE.AND P0, PT, R30, 0x2, PT ;  /* 0x000000021e00780c */ /* 0x000fe20003f05270 */
[----:B------:R-:W-:Y:S01]  /*43f0*/  UMOV UR11, UR19 ;  /* 0x00000013000b7c82 */ /* 0x000fe20008000000 */
[----:B------:R-:W-:Y:S01]  /*4400*/  UMOV UR12, UR36 ;  /* 0x00000024000c7c82 */ /* 0x000fe20008000000 */
[----:B------:R-:W-:Y:S01]  /*4410*/  @!P4 R2UR UR8, R0 ;  /* 0x000000000008c2ca */ /* 0x000fe200000e0000 */
[----:B------:R-:W-:Y:S01]  /*4420*/  IMAD.IADD R20, R8, 0x1, R94 ;  /* 0x0000000108147824 */ /* 0x000fe200078e025e */
[----:B------:R-:W-:Y:S01]  /*4430*/  @P3 R2UR UR36, R28 ;  /* 0x000000001c2432ca */ /* 0x000fe200000e0000 */
[----:B------:R-:W-:Y:S01]  /*4440*/  IMAD.IADD R21, R13, 0x1, R96 ;  /* 0x000000010d157824 */ /* 0x000fe200078e0260 */
[----:B------:R-:W-:Y:S02]  /*4450*/  SEL R0, RZ, 0x1, P0 ;  /* 0x00000001ff007807 */ /* 0x000fe40000000000 */
[----:B------:R-:W-:Y:S01]  /*4460*/  LOP3.LUT R31, R31, 0x1, RZ, 0x3c, !PT ;  /* 0x000000011f1f7812 */ /* 0x000fe200078e3cff */
[----:B------:R-:W-:Y:S01]  /*4470*/  IMAD.U32 R10, RZ, RZ, UR9 ;  /* 0x00000009ff0a7e24 */ /* 0x000fe2000f8e00ff */
[----:B------:R-:W-:Y:S01]  /*4480*/  @!UP1 UIADD3 UR9, UPT, UPT, UR7, 0x38, URZ ;  /* 0x0000003807099890 */ /* 0x000fe2000fffe0ff */
[----:B------:R-:W-:Y:S02]  /*4490*/  LOP3.LUT R29, R29, R0, RZ, 0x3c, !PT ;  /* 0x000000001d1d7212 */ /* 0x000fe400078e3cff */
[----:B------:R-:W-:Y:S02]  /*44a0*/  SEL R30, R30, RZ, P0 ;  /* 0x000000ff1e1e7207 */ /* 0x000fe40000000000 */
[----:B------:R-:W-:Y:S01]  /*44b0*/  IMAD.U32 R11, RZ, RZ, UR8 ;  /* 0x00000008ff0b7e24 */ /* 0x000fe2000f8e00ff */
[----:B------:R-:W-:Y:S01]  /*44c0*/  @!P4 R2UR UR14, R10 ;  /* 0x000000000a0ec2ca */ /* 0x000fe200000e0000 */
[----:B------:R-:W-:Y:S01]  /*44d0*/  @!UP1 UIADD3 UR8, UPT, UPT, UR7, 0x1200, URZ ;  /* 0x0000120007089890 */ /* 0x000fe2000fffe0ff */
[----:B------:R-:W-:Y:S02]  /*44e0*/  VOTEU.ALL UP1, P4 ;  /* 0x0000000000ff7886 */ /* 0x000fe40002020000 */
[----:B------:R-:W-:Y:S11]  /*44f0*/  @!P4 R2UR UR15, R11 ;  /* 0x000000000b0fc2ca */ /* 0x000ff600000e0000 */
[----:B------:R-:W-:Y:S02]  /*4500*/  @!UPT UIADD3 URZ, UPT, UPT, URZ, URZ, URZ ;  /* 0x000000fffffff290 */ /* 0x000fe4000fffe0ff */
[----:B------:R2:W-:Y:S01]  /*4510*/  @!UP1 UTMALDG.3D [UR8], [UR14], desc[UR20] ;  /* 0x000014080e0095b4 */ /* 0x0005e20008011000 */
[----:B------:R2:W-:Y:S01]  /*4520*/  @!P4 SYNCS.ARRIVE.TRANS64.RED.A0TR RZ, [UR7+0x38], R23 ;  /* 0x00003817ffffc9a7 */ /* 0x0005e20008300407 */
[----:B------:R-:W-:Y:S01]  /*4530*/  UPLOP3.LUT UP1, UPT, UPT, UPT, UPT, 0x80, 0x8 ;  /* 0x000000000008789c */ /* 0x000fe20003f2f070 */
[----:B------:R-:W-:Y:S01]  /*4540*/  SYNCS.ARRIVE.TRANS64.RED.A1T0 RZ, [UR13], RZ ;  /* 0x000000ffffff79a7 */ /* 0x000fe2000810040d */
[----:B------:R-:W-:Y:S09]  /*4550*/  @P3 BRA `(.L_x_75) ;  /* 0xfffffff400503947 */ /* 0x000ff2000383ffff */
[----:B------:R-:W-:-:S04]  /*4560*/  SHF.L.U32 R3, R31, 0x1f, RZ ;  /* 0x0000001f1f037819 */ /* 0x000fc800000006ff */
[----:B------:R-:W1:Y:S02]  /*4570*/  SYNCS.PHASECHK.TRANS64.TRYWAIT P0, [UR7+0x40], R3 ;  /* 0x00004003ff0075a7 */ /* 0x000e640008001107 */
[----:B-1----:R-:W-:Y:S05]  /*4580*/  @!P0 BRA `(.L_x_76) ;  /* 0x0000003000b88947 */ /* 0x002fea0003800000 */
.L_x_136:
[----:B-1----:R-:W-:-:S07]  /*4590*/  MOV R0, UR7 ;  /* 0x0000000700007c02 */ /* 0x002fce0008000f00 */
.L_x_77:
[----:B-1----:R-:W-:-:S04]  /*45a0*/  SHF.L.U32 R3, R31, 0x1f, RZ ;  /* 0x0000001f1f037819 */ /* 0x002fc800000006ff */
[----:B------:R1:W3:Y:S03]  /*45b0*/  SYNCS.PHASECHK.TRANS64.TRYWAIT P0, [R0+URZ+0x48], R3 ;  /* 0x00004803000075a7 */ /* 0x0002e600080011ff */
[----:B---3--:R-:W-:Y:S05]  /*45c0*/  @!P0 NANOSLEEP.SYNCS 0x989680 ;  /* 0x009896800000895d */ /* 0x008fea0003900000 */
[----:B------:R-:W3:Y:S02]  /*45d0*/  @!P0 SYNCS.PHASECHK.TRANS64 P0, [R0+URZ+0x48], R3 ;  /* 0x00004803000085a7 */ /* 0x000ee400080010ff */
[----:B--23--:R-:W-:Y:S05]  /*45e0*/  @P0 EXIT ;  /* 0x000000000000094d */ /* 0x00cfea0003800000 */
[----:B------:R-:W-:Y:S05]  /*45f0*/  BRA `(.L_x_77) ;  /* 0xfffffffc00e87947 */ /* 0x000fea000383ffff */
.L_x_66:
[----:B------:R-:W-:-:S06]  /*4600*/  UISETP.GE.AND UP1, UPT, UR8, 0x4, UPT ;  /* 0x000000040800788c */ /* 0x000fcc000bf26270 */
[----:B------:R-:W-:-:S13]  /*4610*/  PLOP3.LUT P0, PT, PT, PT, UP1, 0x80, 0x8 ;  /* 0x000000000008781c */ /* 0x000fda0003f0f018 */
[----:B------:R-:W-:Y:S05]  /*4620*/  @!P0 EXIT ;  /* 0x000000000000894d */ /* 0x000fea0003800000 */
[----:B------:R-:W-:Y:S01]  /*4630*/  BAR.SYNC.DEFER_BLOCKING 0x6, 0xa0 ;  /* 0x0182800000007b1d */ /* 0x000fe20000010000 */
[C---:B------:R-:W-:Y:S01]  /*4640*/  IMAD.SHL.U32 R7, R108.reuse, 0x40, RZ ;  /* 0x000000406c077824 */ /* 0x040fe200078e00ff */
[C---:B------:R-:W-:Y:S01]  /*4650*/  LOP3.LUT R110, R108.reuse, 0x60, RZ, 0xc0, !PT ;  /* 0x000000606c6e7812 */ /* 0x040fe200078ec0ff */
[C---:B------:R-:W-:Y:S01]  /*4660*/  IMAD.SHL.U32 R100, R108.reuse, 0x20, RZ ;  /* 0x000000206c647824 */ /* 0x040fe200078e00ff */
[----:B------:R-:W-:Y:S01]  /*4670*/  CS2R R106, SRZ ;  /* 0x00000000006a7805 */ /* 0x000fe2000001ff00 */
[C---:B------:R-:W-:Y:S01]  /*4680*/  IMAD.SHL.U32 R0, R108.reuse, 0x2, RZ ;  /* 0x000000026c007824 */ /* 0x040fe200078e00ff */
[----:B------:R-:W-:Y:S02]  /*4690*/  UMOV UR49, 0x400 ;  /* 0x0000040000317882 */ /* 0x000fe40000000000 */
[----:B------:R-:W1:Y:S01]  /*46a0*/  LDC R99, c[0x0][0x370] ;  /* 0x0000dc00ff637b82 */ /* 0x000e620000000800 */
[----:B------:R-:W-:Y:S01]  /*46b0*/  ULEA UR49, UR37, UR49, 0x18 ;  /* 0x0000003125317291 */ /* 0x000fe2000f8ec0ff */
[----:B------:R-:W-:Y:S01]  /*46c0*/  LOP3.LUT R5, R7, 0x180, RZ, 0xc0, !PT ;  /* 0x0000018007057812 */ /* 0x000fe200078ec0ff */
[----:B------:R-:W-:Y:S01]  /*46d0*/  IMAD.U32 R46, R108, 0x10000, RZ ;  /* 0x000100006c2e7824 */ /* 0x000fe200078e00ff */
[----:B------:R-:W-:Y:S01]  /*46e0*/  LOP3.LUT R100, R100, 0xc00, RZ, 0xc0, !PT ;  /* 0x00000c0064647812 */ /* 0x000fe200078ec0ff */
[----:B------:R-:W-:Y:S01]  /*46f0*/  UIADD3 UR4, UPT, UPT, UR49, 0x2200, URZ ;  /* 0x0000220031047890 */ /* 0x000fe2000fffe0ff */
[----:B------:R-:W-:Y:S01]  /*4700*/  LOP3.LUT R0, R5, 0x20, R0, 0xf8, !PT ;  /* 0x0000002005007812 */ /* 0x000fe200078ef800 */
[----:B------:R-:W-:Y:S01]  /*4710*/  IMAD.SHL.U32 R5, R108, 0x8, RZ ;  /* 0x000000086c057824 */ /* 0x000fe200078e00ff */
[----:B------:R-:W2:Y:S01]  /*4720*/  LDC R42, c[0x0][0xb0c] ;  /* 0x0002c300ff2a7b82 */ /* 0x000ea20000000800 */
[----:B------:R-:W-:Y:S01]  /*4730*/  LOP3.LUT R100, R100, 0x40, R7, 0xf8, !PT ;  /* 0x0000004064647812 */ /* 0x000fe200078ef807 */
[----:B------:R-:W-:Y:S01]  /*4740*/  IMAD.MOV.U32 R44, RZ, RZ, RZ ;  /* 0x000000ffff2c7224 */ /* 0x000fe200078e00ff */
[----:B------:R-:W-:Y:S01]  /*4750*/  LOP3.LUT R46, R46, 0x600000, RZ, 0xc0, !PT ;  /* 0x006000002e2e7812 */ /* 0x000fe200078ec0ff */
[----:B------:R-:W-:Y:S01]  /*4760*/  IMAD.MOV.U32 R112, RZ, RZ, RZ ;  /* 0x000000ffff707224 */ /* 0x000fe200078e00ff */
[----:B------:R-:W-:-:S02]  /*4770*/  LOP3.LUT R108, R108, 0x2, RZ, 0xc0, !PT ;  /* 0x000000026c6c7812 */ /* 0x000fc400078ec0ff */
[----:B------:R-:W-:Y:S02]  /*4780*/  CS2R R104, SRZ ;  /* 0x0000000000687805 */ /* 0x000fe4000001ff00 */
[----:B------:R-:W-:Y:S01]  /*4790*/  LOP3.LUT R5, R0, 0x30, R5, 0x78, !PT ;  /* 0x0000003000057812 */ /* 0x000fe200078e7805 */
[----:B------:R-:W4:Y:S01]  /*47a0*/  LDC R97, c[0x0][0xb20] ;  /* 0x0002c800ff617b82 */ /* 0x000f220000000800 */
[----:B------:R-:W3:Y:S01]  /*47b0*/  LDS R3, [UR49+0x110] ;  /* 0x00011031ff037984 */ /* 0x000ee20008000800 */
[----:B------:R-:W-:Y:S01]  /*47c0*/  LOP3.LUT R100, R100, 0x200, R7, 0xf8, !PT ;  /* 0x0000020064647812 */ /* 0x000fe200078ef807 */
[----:B------:R-:W-:Y:S01]  /*47d0*/  IMAD.MOV R102, RZ, RZ, -R108 ;  /* 0x000000ffff667224 */ /* 0x000fe200078e0a6c */
[----:B------:R-:W1:Y:S01]  /*47e0*/  LDCU.64 UR52, c[0x0][0x348] ;  /* 0x00006900ff3477ac */ /* 0x000e620008000a00 */
[----:B------:R-:W-:Y:S01]  /*47f0*/  IMAD.U32 R109, RZ, RZ, UR4 ;  /* 0x00000004ff6d7e24 */ /* 0x000fe2000f8e00ff */
[----:B------:R-:W-:Y:S02]  /*4800*/  LOP3.LUT R100, R100, R5, RZ, 0xfc, !PT ;  /* 0x0000000564647212 */ /* 0x000fe400078efcff */
[----:B------:R-:W1:Y:S01]  /*4810*/  LDC R41, c[0x0][0xb30] ;  /* 0x0002cc00ff297b82 */ /* 0x000e620000000800 */
[----:B------:R-:W1:Y:S01]  /*4820*/  LDCU.64 UR38, c[0x0][0x888] ;  /* 0x00011100ff2677ac */ /* 0x000e620008000a00 */
[----:B------:R-:W1:Y:S06]  /*4830*/  LDCU.64 UR44, c[0x0][0x890] ;  /* 0x00011200ff2c77ac */ /* 0x000e6c0008000a00 */
[----:B------:R-:W1:Y:S01]  /*4840*/  LDC.64 R92, c[0x0][0xb10] ;  /* 0x0002c400ff5c7b82 */ /* 0x000e620000000a00 */
[----:B------:R-:W-:-:S07]  /*4850*/  UIADD3 UR48, UPT, UPT, UR49, 0x200, URZ ;  /* 0x0000020031307890 */ /* 0x000fce000fffe0ff */
[----:B------:R-:W1:Y:S08]  /*4860*/  LDC.64 R38, c[0x0][0xb18] ;  /* 0x0002c600ff267b82 */ /* 0x000e700000000a00 */
[----:B------:R-:W1:Y:S08]  /*4870*/  LDC.64 R36, c[0x0][0xb28] ;  /* 0x0002ca00ff247b82 */ /* 0x000e700000000a00 */
[----:B------:R-:W1:Y:S01]  /*4880*/  LDC.64 R90, c[0x0][0x8b0] ;  /* 0x00022c00ff5a7b82 */ /* 0x000e620000000a00 */
[----:B---3--:R-:W-:-:S07]  /*4890*/  IMAD.IADD R46, R3, 0x1, R46 ;  /* 0x00000001032e7824 */ /* 0x008fce00078e022e */
[----:B------:R-:W3:Y:S08]  /*48a0*/  LDC.64 R88, c[0x0][0x8a8] ;  /* 0x00022a00ff587b82 */ /* 0x000ef00000000a00 */
[----:B--2-4-:R-:W1:Y:S02]  /*48b0*/  LDC R98, c[0x0][0x374] ;  /* 0x0000dd00ff627b82 */ /* 0x014e640000000800 */
.L_x_103:
[----:B------:R-:W-:Y:S02]  /*48c0*/  LEA R0, R112, UR49, 0x3 ;  /* 0x0000003170007c11 */ /* 0x000fe4000f8e18ff */
[----:B------:R-:W-:Y:S02]  /*48d0*/  SHF.L.U32 R3, R106, 0x1f, RZ ;  /* 0x0000001f6a037819 */ /* 0x000fe400000006ff */
[----:B------:R-:W-:Y:S02]  /*48e0*/  LEA R16, R112, UR49, 0x4 ;  /* 0x0000003170107c11 */ /* 0x000fe4000f8e20ff */
[----:B------:R-:W2:Y:S02]  /*48f0*/  SYNCS.PHASECHK.TRANS64.TRYWAIT P0, [R0+URZ+0x60], R3 ;  /* 0x00006003000075a7 */ /* 0x000ea400080011ff */
[----:B-12---:R-:W-:Y:S05]  /*4900*/  @!P0 BRA `(.L_x_78) ;  /* 0x0000002c00f08947 */ /* 0x006fea0003800000 */
.L_x_137:
[----:B------:R-:W4:Y:S01]  /*4910*/  LDC.64 R12, c[0x0][0xb10] ;  /* 0x0002c400ff0c7b82 */ /* 0x000f220000000a00 */
[----:B------:R-:W3:Y:S01]  /*4920*/  LDS.128 R16, [R16+0xf0] ;  /* 0x0000f00010107984 */ /* 0x000ee20000000c00 */
[----:B-1----:R-:W-:Y:S01]  /*4930*/  ISETP.NE.AND P1, PT, R41, 0x1, PT ;  /* 0x000000012900780c */ /* 0x002fe20003f25270 */
[----:B--2---:R-:W-:Y:S01]  /*4940*/  VIADD R0, R0, 0x70 ;  /* 0x0000007000007836 */ /* 0x004fe20000000000 */
[----:B------:R-:W-:Y:S04]  /*4950*/  ISETP.GE.AND P0, PT, R40, 0x1, PT ;  /* 0x000000012800780c */ /* 0x000fe80003f06270 */
[----:B------:R-:W1:Y:S01]  /*4960*/  LDC.64 R10, c[0x0][0xb18] ;  /* 0x0002c600ff0a7b82 */ /* 0x000e620000000a00 */
[----:B------:R-:W-:Y:S01]  /*4970*/  PRMT R0, RZ, 0x654, R0 ;  /* 0x00000654ff007816 */ /* 0x000fe20000000000 */
[----:B------:R-:W-:Y:S01]  /*4980*/  @!PT LDS RZ, [RZ] ;  /* 0x00000000fffff984 */ /* 0x000fe20000000800 */
[----:B------:R-:W-:Y:S01]  /*4990*/  @!PT LDS RZ, [RZ] ;  /* 0x00000000fffff984 */ /* 0x000fe20000000800 */
[----:B------:R-:W-:Y:S01]  /*49a0*/  @!PT LDS RZ, [RZ] ;  /* 0x00000000fffff984 */ /* 0x000fe20000000800 */
[----:B------:R-:W-:Y:S01]  /*49b0*/  @!PT LDS RZ, [RZ] ;  /* 0x00000000fffff984 */ /* 0x000fe20000000800 */
[----:B------:R2:W-:Y:S06]  /*49c0*/  MEMBAR.ALL.CTA ;  /* 0x0000000000007992 */ /* 0x0005ec0000008000 */
[----:B--2---:R-:W2:Y:S01]  /*49d0*/  FENCE.VIEW.ASYNC.S ;  /* 0x00000000000073c6 */ /* 0x004ea20000000000 */
[----:B------:R-:W1:Y:S08]  /*49e0*/  @!P1 LDC R14, c[0x0][0xb20] ;  /* 0x0002c800ff0e9b82 */ /* 0x000e700000000800 */
[----:B------:R-:W1:Y:S01]  /*49f0*/  @!P1 LDC R9, c[0x0][0xb0c] ;  /* 0x0002c300ff099b82 */ /* 0x000e620000000800 */
[----:B--2---:R2:W-:Y:S01]  /*4a00*/  SYNCS.ARRIVE.TRANS64.RED.A1T0 RZ, [R0+URZ], RZ ;  /* 0x000000ff00ff79a7 */ /* 0x0045e200081004ff */
[----:B---3--:R-:W-:Y:S04]  /*4a10*/  LOP3.LUT P4, RZ, R18, 0x1, RZ, 0xc0, !PT ;  /* 0x0000000112ff7812 */ /* 0x008fe8000788c0ff */
[----:B------:R-:W-:Y:S09]  /*4a20*/  P2R R111, PR, RZ, 0x10 ;  /* 0x00000010ff6f7803 */ /* 0x000ff20000000000 */
[----:B------:R-:W-:Y:S02]  /*4a30*/  @P4 MOV R45, R16 ;  /* 0x00000010002d4202 */ /* 0x000fe40000000f00 */
[----:B------:R-:W-:Y:S01]  /*4a40*/  @P4 LOP3.LUT R43, R17, 0xffff, RZ, 0xc0, !PT ;  /* 0x0000ffff112b4812 */ /* 0x000fe200078ec0ff */
[----:B--2-4-:R-:W-:Y:S06]  /*4a50*/  @!P0 BRA `(.L_x_79) ;  /* 0x0000000000a48947 */ /* 0x014fec0003800000 */
[----:B------:R-:W-:Y:S01]  /*4a60*/  IMAD.HI.U32 R24, R98, R39, RZ ;  /* 0x0000002762187227 */ /* 0x000fe200078e00ff */
[----:B------:R-:W-:Y:S02]  /*4a70*/  ISETP.NE.AND P0, PT, R38, 0x1, PT ;  /* 0x000000012600780c */ /* 0x000fe40003f05270 */
[----:B------:R-:W-:Y:S01]  /*4a80*/  ISETP.NE.AND P2, PT, R40, 0x1, PT ;  /* 0x000000012800780c */ /* 0x000fe20003f45270 */
[-C--:B------:R-:W-:Y:S01]  /*4a90*/  IMAD.HI.U32 R22, R99, R92.reuse, RZ ;  /* 0x0000005c63167227 */ /* 0x080fe200078e00ff */
[----:B------:R-:W-:Y:S02]  /*4aa0*/  SHF.R.U32.HI R23, RZ, R97, R24 ;  /* 0x00000061ff177219 */ /* 0x000fe40000011618 */
[----:B------:R-:W-:Y:S01]  /*4ab0*/  ISETP.NE.AND P3, PT, R42, 0x1, PT ;  /* 0x000000012a00780c */ /* 0x000fe20003f65270 */
[----:B------:R-:W-:Y:S01]  /*4ac0*/  IMAD.HI.U32 R28, R43, R39, RZ ;  /* 0x000000272b1c7227 */ /* 0x000fe200078e00ff */
[----:B------:R-:W-:Y:S02]  /*4ad0*/  SHF.R.U32.HI R22, RZ, R93, R22 ;  /* 0x0000005dff167219 */ /* 0x000fe40000011616 */
[----:B------:R-:W-:Y:S01]  /*4ae0*/  SEL R3, R98, R23, !P0 ;  /* 0x0000001762037207 */ /* 0x000fe20004000000 */
[----:B------:R-:W-:Y:S01]  /*4af0*/  IMAD.HI.U32 R26, R45, R92, RZ ;  /* 0x0000005c2d1a7227 */ /* 0x000fe200078e00ff */
[----:B------:R-:W-:Y:S03]  /*4b00*/  SEL R7, R99, R22, !P3 ;  /* 0x0000001663077207 */ /* 0x000fe60005800000 */
[-C--:B------:R-:W-:Y:S01]  /*4b10*/  IMAD.HI.U32 R22, R3, R36.reuse, RZ ;  /* 0x0000002403167227 */ /* 0x080fe200078e00ff */
[----:B------:R-:W-:Y:S03]  /*4b20*/  SHF.R.U32.HI R26, RZ, R93, R26 ;  /* 0x0000005dff1a7219 */ /* 0x000fe6000001161a */
[----:B------:R-:W-:Y:S01]  /*4b30*/  IMAD.HI.U32 R24, R7, R36, RZ ;  /* 0x0000002407187227 */ /* 0x000fe200078e00ff */
[----:B------:R-:W-:Y:S02]  /*4b40*/  @P2 SHF.R.U32.HI R3, RZ, R37, R22 ;  /* 0x00000025ff032219 */ /* 0x000fe40000011616 */
[----:B------:R-:W-:Y:S02]  /*4b50*/  SHF.R.U32.HI R22, RZ, R97, R28 ;  /* 0x00000061ff167219 */ /* 0x000fe4000001161c */
[----:B------:R-:W-:Y:S01]  /*4b60*/  @P2 SHF.R.U32.HI R7, RZ, R37, R24 ;  /* 0x00000025ff072219 */ /* 0x000fe20000011618 */
[C---:B------:R-:W-:Y:S01]  /*4b70*/  IMAD R2, R40.reuse, R3, RZ ;  /* 0x0000000328027224 */ /* 0x040fe200078e02ff */
[----:B------:R-:W-:Y:S02]  /*4b80*/  SEL R5, R43, R22, !P0 ;  /* 0x000000162b057207 */ /* 0x000fe40004000000 */
[----:B------:R-:W-:Y:S01]  /*4b90*/  SEL R3, R45, R26, !P3 ;  /* 0x0000001a2d037207 */ /* 0x000fe20005800000 */
[----:B------:R-:W-:Y:S01]  /*4ba0*/  IMAD R4, R40, R7, RZ ;  /* 0x0000000728047224 */ /* 0x000fe200078e02ff */
[C---:B------:R-:W-:Y:S01]  /*4bb0*/  ISETP.GE.AND P0, PT, R5.reuse, R2, PT ;  /* 0x000000020500720c */ /* 0x040fe20003f06270 */
[----:B------:R-:W-:Y:S03]  /*4bc0*/  IMAD.HI.U32 R6, R5, R36, RZ ;  /* 0x0000002405067227 */ /* 0x000fe600078e00ff */
[----:B------:R-:W-:Y:S01]  /*4bd0*/  ISETP.GE.OR P0, PT, R3, R4, P0 ;  /* 0x000000040300720c */ /* 0x000fe20000706670 */
[----:B------:R-:W-:Y:S01]  /*4be0*/  IMAD.MOV R4, RZ, RZ, -R3 ;  /* 0x000000ffff047224 */ /* 0x000fe200078e0a03 */
[-C--:B------:R-:W-:Y:S03]  /*4bf0*/  SHF.R.U32.HI R6, RZ, R37.reuse, R6 ;  /* 0x00000025ff067219 */ /* 0x080fe60000011606 */
[----:B------:R-:W-:Y:S01]  /*4c00*/  IMAD R45, R42, R4, R45 ;  /* 0x000000042a2d7224 */ /* 0x000fe200078e022d */
[----:B------:R-:W-:Y:S05]  /*4c10*/  SEL R15, R5, R6, !P2 ;  /* 0x00000006050f7207 */ /* 0x000fea0005000000 */
[----:B------:R-:W-:Y:S02]  /*4c20*/  IMAD.MOV R6, RZ, RZ, -R15 ;  /* 0x000000ffff067224 */ /* 0x000fe400078e0a0f */
[C---:B------:R-:W-:Y:S04]  /*4c30*/  @!P0 IMAD.HI.U32 R2, R3.reuse, R36, RZ ;  /* 0x0000002403028227 */ /* 0x040fe800078e00ff */
[----:B------:R-:W-:Y:S01]  /*4c40*/  IMAD R6, R40, R6, R5 ;  /* 0x0000000628067224 */ /* 0x000fe200078e0205 */
[----:B------:R-:W-:Y:S04]  /*4c50*/  @!P0 SHF.R.U32.HI R2, RZ, R37, R2 ;  /* 0x00000025ff028219 */ /* 0x000fe80000011602 */
[----:B------:R-:W-:Y:S02]  /*4c60*/  @!P0 SEL R0, R3, R2, !P2 ;  /* 0x0000000203008207 */ /* 0x000fe40005000000 */
[----:B------:R-:W-:Y:S02]  /*4c70*/  IADD3 R2, PT, PT, -R5, RZ, RZ ;  /* 0x000000ff05027210 */ /* 0x000fe40007ffe1ff */
[----:B------:R-:W-:Y:S01]  /*4c80*/  @!P0 IADD3 R8, PT, PT, R15, -R0, RZ ;  /* 0x800000000f088210 */ /* 0x000fe20007ffe0ff */
[----:B------:R-:W-:Y:S02]  /*4c90*/  @!P0 IMAD R0, R7, R6, R0 ;  /* 0x0000000607008224 */ /* 0x000fe400078e0200 */
[----:B------:R-:W-:Y:S02]  /*4ca0*/  IMAD R43, R38, R2, R43 ;  /* 0x00000002262b7224 */ /* 0x000fe400078e022b */
[----:B------:R-:W-:Y:S02]  /*4cb0*/  @!P0 IMAD R5, R8, R40, R3 ;  /* 0x0000002808058224 */ /* 0x000fe400078e0203 */
[----:B------:R-:W-:Y:S04]  /*4cc0*/  @!P0 IMAD.MOV.U32 R3, RZ, RZ, R0 ;  /* 0x000000ffff038224 */ /* 0x000fe800078e0000 */
[----:B------:R-:W-:Y:S02]  /*4cd0*/  IMAD R45, R3, R42, R45 ;  /* 0x0000002a032d7224 */ /* 0x000fe400078e022d */
[----:B------:R-:W-:Y:S07]  /*4ce0*/  IMAD R43, R5, R38, R43 ;  /* 0x00000026052b7224 */ /* 0x000fee00078e022b */
.L_x_79:
[----:B-1----:R-:W-:Y:S01]  /*4cf0*/  @!P1 ISETP.NE.AND P0, PT, R10, 0x1, PT ;  /* 0x000000010a00980c */ /* 0x002fe20003f05270 */
[----:B------:R-:W-:Y:S01]  /*4d00*/  @!P1 IMAD.HI.U32 R0, R45, R12, RZ ;  /* 0x0000000c2d009227 */ /* 0x000fe200078e00ff */
[----:B------:R-:W-:Y:S01]  /*4d10*/  @!P1 ISETP.NE.AND P2, PT, R9, 0x1, PT ;  /* 0x000000010900980c */ /* 0x000fe20003f45270 */
[----:B------:R-:W-:Y:S01]  /*4d20*/  ULOP3.LUT UP0, URZ, UR48, 0x1b0, URZ, 0xc0, !UPT ;  /* 0x000001b030ff7892 */ /* 0x000fe2000f80c0ff */
[----:B------:R-:W-:Y:S01]  /*4d30*/  R2UR UR42, R21 ;  /* 0x00000000152a72ca */ /* 0x000fe200000e0000 */
[----:B------:R-:W-:Y:S01]  /*4d40*/  @!P1 IMAD.HI.U32 R3, R43, R11, RZ ;  /* 0x0000000b2b039227 */ /* 0x000fe200078e00ff */
[----:B------:R-:W-:Y:S02]  /*4d50*/  @!P1 SHF.R.U32.HI R0, RZ, R13, R0 ;  /* 0x0000000dff009219 */ /* 0x000fe40000011600 */
[----:B------:R-:W-:Y:S01]  /*4d60*/  R2UR UR41, R20 ;  /* 0x00000000142972ca */ /* 0x000fe200000e0000 */
[----:B------:R-:W-:Y:S01]  /*4d70*/  VIADD R112, R112, 0x1 ;  /* 0x0000000170707836 */ /* 0x000fe20000000000 */
[----:B------:R-:W-:Y:S02]  /*4d80*/  @!P1 SHF.R.U32.HI R2, RZ, R14, R3 ;  /* 0x0000000eff029219 */ /* 0x000fe40000011603 */
[----:B------:R-:W-:Y:S02]  /*4d90*/  @!P1 SEL R3, R45, R0, !P2 ;  /* 0x000000002d039207 */ /* 0x000fe40005000000 */
[----:B------:R-:W-:Y:S02]  /*4da0*/  @!P1 SEL R2, R43, R2, !P0 ;  /* 0x000000022b029207 */ /* 0x000fe40004000000 */
[----:B------:R-:W-:Y:S01]  /*4db0*/  @P4 SHF.R.U32.HI R103, RZ, 0x10, R17 ;  /* 0x00000010ff674819 */ /* 0x000fe20000011611 */
[----:B------:R-:W-:Y:S02]  /*4dc0*/  USHF.L.U32 UR42, UR42, 0x6, URZ ;  /* 0x000000062a2a7899 */ /* 0x000fe400080006ff */
[----:B------:R-:W-:Y:S02]  /*4dd0*/  @!P1 IMAD.IADD R0, R2, 0x1, -R3 ;  /* 0x0000000102009824 */ /* 0x000fe400078e0a03 */
[----:B------:R-:W-:Y:S01]  /*4de0*/  @!P1 IMAD.IADD R2, R3, 0x1, -R2 ;  /* 0x0000000103029824 */ /* 0x000fe200078e0a02 */
[----:B------:R-:W-:Y:S01]  /*4df0*/  USHF.L.U32 UR41, UR41, 0x7, URZ ;  /* 0x0000000729297899 */ /* 0x000fe200080006ff */
[----:B------:R-:W-:Y:S02]  /*4e00*/  @!P1 IMAD R45, R0, R9, R45 ;  /* 0x00000009002d9224 */ /* 0x000fe400078e022d */
[----:B------:R-:W-:Y:S01]  /*4e10*/  @!P1 IMAD R43, R2, R10, R43 ;  /* 0x0000000a022b9224 */ /* 0x000fe200078e022b */
[----:B------:R-:W-:Y:S08]  /*4e20*/  BRA.U !UP0, `(.L_x_80) ;  /* 0x0000000108407547 */ /* 0x000ff0000b800000 */
[----:B------:R-:W1:Y:S01]  /*4e30*/  LDCU.64 UR8, c[0x4][0x80] ;  /* 0x01001000ff0877ac */ /* 0x000e620008000a00 */
[----:B------:R-:W-:Y:S01]  /*4e40*/  MOV R3, 0x0 ;  /* 0x0000000000037802 */ /* 0x000fe20000000f00 */
[----:B------:R-:W-:Y:S02]  /*4e50*/  HFMA2 R12, -RZ, RZ, 0, 5.9604644775390625e-08 ;  /* 0x00000001ff0c7431 */ /* 0x000fe400000001ff */
[----:B------:R-:W-:Y:S02]  /*4e60*/  IMAD.MOV.U32 R8, RZ, RZ, 0x70 ;  /* 0x00000070ff087424 */ /* 0x000fe400078e00ff */
[----:B------:R-:W-:Y:S01]  /*4e70*/  IMAD.MOV.U32 R13, RZ, RZ, RZ ;  /* 0x000000ffff0d7224 */ /* 0x000fe200078e00ff */
[----:B------:R-:W2:Y:S01]  /*4e80*/  LDCU.64 UR6, c[0x4][0x88] ;  /* 0x01001100ff0677ac */ /* 0x000ea20008000a00 */
[----:B------:R-:W3:Y:S01]  /*4e90*/  LDC.64 R2, c[0x4][R3] ;  /* 0x0100000003027b82 */ /* 0x000ee20000000a00 */
[----:B------:R-:W4:Y:S01]  /*4ea0*/  LDCU.64 UR4, c[0x4][0x8] ;  /* 0x01000100ff0477ac */ /* 0x000f220008000a00 */
[----:B-1----:R-:W-:Y:S01]  /*4eb0*/  MOV R5, UR9 ;  /* 0x0000000900057c02 */ /* 0x002fe20008000f00 */
[----:B------:R-:W-:Y:S01]  /*4ec0*/  IMAD.U32 R4, RZ, RZ, UR8 ;  /* 0x00000008ff047e24 */ /* 0x000fe2000f8e00ff */
[----:B--2---:R-:W-:Y:S01]  /*4ed0*/  MOV R7, UR7 ;  /* 0x0000000700077c02 */ /* 0x004fe20008000f00 */
[----:B------:R-:W-:Y:S01]  /*4ee0*/  IMAD.U32 R6, RZ, RZ, UR6 ;  /* 0x00000006ff067e24 */ /* 0x000fe2000f8e00ff */
[----:B----4-:R-:W-:Y:S01]  /*4ef0*/  MOV R11, UR5 ;  /* 0x00000005000b7c02 */ /* 0x010fe20008000f00 */
[----:B------:R-:W-:Y:S02]  /*4f00*/  IMAD.U32 R10, RZ, RZ, UR4 ;  /* 0x00000004ff0a7e24 */ /* 0x000fe4000f8e00ff */
[----:B------:R-:W-:Y:S07]  /*4f10*/  LEPC R20, `(.L_x_80) ;  /* 0x000000001014794e */ /* 0x000fee0000000000 */
[----:B---3-5:R-:W-:Y:S05]  /*4f20*/  CALL.ABS.NOINC R2 ;  /* 0x0000000002007343 */ /* 0x028fea0003c00000 */
.L_x_80:
[----:B------:R-:W-:Y:S01]  /*4f30*/  LOP3.LUT P0, RZ, R109, 0x1b0, RZ, 0xc0, !PT ;  /* 0x000001b06dff7812 */ /* 0x000fe2000780c0ff */
[----:B------:R-:W-:Y:S11]  /*4f40*/  BSSY.RECONVERGENT B6, `(.L_x_81) ;  /* 0x0000013000067945 */ /* 0x000ff60003800200 */
[----:B------:R-:W-:Y:S01]  /*4f50*/  @!UPT UIADD3 URZ, UPT, UPT, URZ, URZ, URZ ;  /* 0x000000fffffff290 */ /* 0x000fe2000fffe0ff */
[----:B------:R-:W-:Y:S05]  /*4f60*/  @!P0 BRA `(.L_x_82) ;  /* 0x0000000000408947 */ /* 0x000fea0003800000 */
        /* <DEDUP_REMOVED lines=16> */
.L_x_82:
[----:B------:R-:W-:Y:S05]  /*5070*/  BSYNC.RECONVERGENT B6 ;  /* 0x0000000000067941 */ /* 0x000fea0003800200 */
.L_x_81:
[----:B------:R-:W-:Y:S01]  /*5080*/  ISETP.NE.U32.AND P4, PT, R90, RZ, PT ;  /* 0x000000ff5a00720c */ /* 0x000fe20003f85070 */
[----:B------:R-:W-:Y:S01]  /*5090*/  UISETP.NE.AND UP2, UPT, UR50, URZ, UPT ;  /* 0x000000ff3200728c */ /* 0x000fe2000bf45270 */
[----:B------:R-:W-:Y:S01]  /*50a0*/  ISETP.NE.U32.AND P2, PT, RZ, UR38, PT ;  /* 0x00000026ff007c0c */ /* 0x000fe2000bf45070 */
[----:B------:R-:W-:Y:S01]  /*50b0*/  UISETP.NE.U32.AND UP1, UPT, UR44, URZ, UPT ;  /* 0x000000ff2c00728c */ /* 0x000fe2000bf25070 */
[----:B------:R-:W-:Y:S01]  /*50c0*/  ISETP.NE.AND.EX P4, PT, R91, RZ, PT, P4 ;  /* 0x000000ff5b00720c */ /* 0x000fe20003f85340 */
[----:B------:R-:W-:Y:S01]  /*50d0*/  UPLOP3.LUT UP0, UPT, UPT, UPT, UPT, 0x40, 0x4 ;  /* 0x000000000004789c */ /* 0x000fe20003f0e870 */
[----:B------:R-:W-:Y:S01]  /*50e0*/  ISETP.NE.AND.EX P2, PT, RZ, UR39, PT, P2 ;  /* 0x00000027ff007c0c */ /* 0x000fe2000bf45320 */
[----:B------:R-:W-:Y:S01]  /*50f0*/  UISETP.NE.AND.EX UP1, UPT, UR45, URZ, UPT, UP1 ;  /* 0x000000ff2d00728c */ /* 0x000fe2000bf25310 */
[----:B------:R-:W-:Y:S04]  /*5100*/  PLOP3.LUT P1, PT, PT, PT, UP2, 0x80, 0x8 ;  /* 0x000000000008781c */ /* 0x000fe80003f2f028 */
[----:B------:R-:W-:Y:S06]  /*5110*/  @UP2 UPLOP3.LUT UP0, UPT, UPT, UPT, UP1, 0x80, 0x8 ;  /* 0x000000000008289c */ /* 0x000fec0003f0f010 */
[----:B------:R-:W-:Y:S01]  /*5120*/  PLOP3.LUT P0, PT, PT, PT, UP0, 0x80, 0x8 ;  /* 0x000000000008781c */ /* 0x000fe20003f0f008 */
[----:B------:R-:W-:Y:S01]  /*5130*/  @!UPT UIADD3 URZ, UPT, UPT, URZ, URZ, URZ ;  /* 0x000000fffffff290 */ /* 0x000fe2000fffe0ff */
[----:B------:R-:W-:Y:S11]  /*5140*/  BRA.U !UP1, `(.L_x_83) ;  /* 0x0000000109387547 */ /* 0x000ff6000b800000 */
[----:B------:R-:W-:Y:S01]  /*5150*/  UISETP.NE.U32.AND UP0, UPT, UR38, URZ, UPT ;  /* 0x000000ff2600728c */ /* 0x000fe2000bf05070 */
[----:B------:R-:W-:Y:S02]  /*5160*/  HFMA2 R0, -RZ, RZ, 0, 5.9604644775390625e-08 ;  /* 0x00000001ff007431 */ /* 0x000fe400000001ff */
[----:B------:R-:W-:Y:S01]  /*5170*/  IMAD.MOV.U32 R95, RZ, RZ, 0x1 ;  /* 0x00000001ff5f7424 */ /* 0x000fe200078e00ff */
[----:B------:R-:W-:Y:S06]  /*5180*/  UISETP.NE.AND.EX UP0, UPT, UR39, URZ, UPT, UP0 ;  /* 0x000000ff2700728c */ /* 0x000fec000bf05300 */
[----:B------:R-:W-:Y:S05]  /*5190*/  PLOP3.LUT P3, PT, PT, PT, UP0, 0x80, 0x8 ;  /* 0x000000000008781c */ /* 0x000fea0003f6f008 */
[----:B------:R-:W1:Y:S01]  /*51a0*/  @UP0 LDCU.64 UR6, c[0x0][0x888] ;  /* 0x00011100ff0607ac */ /* 0x000e620008000a00 */
[----:B------:R-:W-:Y:S07]  /*51b0*/  @UP0 UIMAD UR4, UR36, UR44, URZ ;  /* 0x0000002c240402a4 */ /* 0x000fee000f8e02ff */
[----:B------:R-:W-:Y:S01]  /*51c0*/  @!P3 PRMT R95, R0, 0x7610, R95 ;  /* 0x00007610005fb816 */ /* 0x000fe2000000005f */
[----:B-1----:R-:W-:Y:S03]  /*51d0*/  @UP0 UIMAD.WIDE UR6, UR4, 0x4, UR6 ;  /* 0x00000004040608a5 */ /* 0x002fe6000f8e0206 */
[----:B------:R-:W1:Y:S03]  /*51e0*/  @!UP0 LDCU UR4, c[0x0][0x880] ;  /* 0x00011000ff0487ac */ /* 0x000e660008000800 */
[----:B------:R-:W-:Y:S01]  /*51f0*/  IMAD.U32 R2, RZ, RZ, UR6 ;  /* 0x00000006ff027e24 */ /* 0x000fe2000f8e00ff */
[----:B------:R-:W-:Y:S05]  /*5200*/  MOV R3, UR7 ;  /* 0x0000000700037c02 */ /* 0x000fea0008000f00 */
[----:B-----5:R2:W5:Y:S02]  /*5210*/  @P3 LDG.E R49, desc[UR46][R2.64] ;  /* 0x0000002e02313981 */ /* 0x020564000c1e1900 */
[----:B-12---:R-:W-:Y:S02]  /*5220*/  @!P3 IMAD.U32 R49, RZ, RZ, UR4 ;  /* 0x00000004ff31be24 */ /* 0x006fe4000f8e00ff */
.L_x_83:
[----:B------:R-:W-:Y:S05]  /*5230*/  @!P4 BRA `(.L_x_84) ;  /* 0x000000000020c947 */ /* 0x000fea0003800000 */
[----:B------:R-:W-:Y:S04]  /*5240*/  ISETP.NE.U32.AND P3, PT, R88, RZ, PT ;  /* 0x000000ff5800720c */ /* 0x000fe80003f65070 */
[----:B------:R-:W-:Y:S11]  /*5250*/  ISETP.NE.AND.EX P3, PT, R89, RZ, PT, P3 ;  /* 0x000000ff5900720c */ /* 0x000ff60003f65330 */
[----:B------:R-:W-:Y:S02]  /*5260*/  @!UPT UIADD3 URZ, UPT, UPT, URZ, URZ, URZ ;  /* 0x000000fffffff290 */ /* 0x000fe4000fffe0ff */
[----:B------:R-:W1:Y:S01]  /*5270*/  @P3 LDC.64 R2, c[0x0][0x8a8] ;  /* 0x00022a00ff023b82 */ /* 0x000e620000000a00 */
[----:B------:R-:W-:Y:S04]  /*5280*/  @P3 IMAD R0, R90, UR36, RZ ;  /* 0x000000245a003c24 */ /* 0x000fe8000f8e02ff */
[----:B-1----:R-:W-:Y:S05]  /*5290*/  @P3 IMAD.WIDE R2, R0, 0x4, R2 ;  /* 0x0000000400023825 */ /* 0x002fea00078e0202 */
[----:B-----5:R1:W5:Y:S02]  /*52a0*/  @P3 LDG.E R47, desc[UR46][R2.64] ;  /* 0x0000002e022f3981 */ /* 0x020364000c1e1900 */
[----:B-1----:R-:W2:Y:S02]  /*52b0*/  @!P3 LDC R47, c[0x0][0x8a0] ;  /* 0x00022800ff2fbb82 */ /* 0x002ea40000000800 */
.L_x_84:
[----:B-----5:R-:W-:Y:S01]  /*52c0*/  FSETP.NEU.AND P4, PT, R49, RZ, PT ;  /* 0x000000ff3100720b */ /* 0x020fe20003f8d000 */
[----:B------:R-:W-:Y:S01]  /*52d0*/  BSSY B1, `(.L_x_85) ;  /* 0x0000042000017945 */ /* 0x000fe20003800000 */
[----:B------:R-:W-:Y:S01]  /*52e0*/  SEL R7, RZ, 0xffffffff, P2 ;  /* 0xffffffffff077807 */ /* 0x000fe20001000000 */
[----:B------:R-:W-:Y:S01]  /*52f0*/  IMAD.MOV.U32 R115, RZ, RZ, 0x1 ;  /* 0x00000001ff737424 */ /* 0x000fe200078e00ff */
[----:B------:R-:W-:Y:S02]  /*5300*/  LOP3.LUT P3, RZ, R95, 0xff, RZ, 0xc0, !PT ;  /* 0x000000ff5fff7812 */ /* 0x000fe4000786c0ff */
[----:B------:R-:W-:Y:S02]  /*5310*/  CS2R R86, SRZ ;  /* 0x0000000000567805 */ /* 0x000fe4000001ff00 */
[----:B------:R-:W-:Y:S02]  /*5320*/  @P1 SEL R4, RZ, 0xffffffff, P4 ;  /* 0xffffffffff041807 */ /* 0x000fe40002000000 */
[----:B------:R-:W-:Y:S02]  /*5330*/  CS2R R84, SRZ ;  /* 0x0000000000547805 */ /* 0x000fe4000001ff00 */
[----:B------:R-:W-:Y:S02]  /*5340*/  LEA R0, R105, UR49, 0x3 ;  /* 0x0000003169007c11 */ /* 0x000fe4000f8e18ff */
[----:B------:R-:W-:Y:S02]  /*5350*/  CS2R R82, SRZ ;  /* 0x0000000000527805 */ /* 0x000fe4000001ff00 */
[----:B------:R-:W-:Y:S02]  /*5360*/  @P0 SEL R4, R7, R4, !P3 ;  /* 0x0000000407040207 */ /* 0x000fe40005800000 */
[----:B------:R-:W-:Y:S02]  /*5370*/  CS2R R80, SRZ ;  /* 0x0000000000507805 */ /* 0x000fe4000001ff00 */
[----:B------:R-:W-:Y:S02]  /*5380*/  LEA R113, R44, UR49, 0x3 ;  /* 0x000000312c717c11 */ /* 0x000fe4000f8e18ff */
[----:B------:R-:W-:Y:S02]  /*5390*/  @P1 LOP3.LUT R4, R4, 0x1, RZ, 0xc0, !PT ;  /* 0x0000000104041812 */ /* 0x000fe400078ec0ff */
[----:B------:R-:W-:Y:S02]  /*53a0*/  SHF.L.U32 R2, R107, 0x1f, RZ ;  /* 0x0000001f6b027819 */ /* 0x000fe400000006ff */
[----:B------:R-:W-:Y:S02]  /*53b0*/  ISETP.NE.U32.OR P6, PT, R4, 0x1, !P1 ;  /* 0x000000010400780c */ /* 0x000fe40004fc5470 */
[----:B------:R-:W-:Y:S02]  /*53c0*/  PLOP3.LUT P2, PT, PT, PT, UP1, 0x80, 0x8 ;  /* 0x000000000008781c */ /* 0x000fe40003f4f018 */
[----:B------:R-:W-:Y:S02]  /*53d0*/  LEA.HI R5, R44, R44, RZ, 0x1 ;  /* 0x0000002c2c057211 */ /* 0x000fe400078f08ff */
[----:B------:R-:W-:Y:S02]  /*53e0*/  SEL R4, RZ, 0xffffffff, P4 ;  /* 0xffffffffff047807 */ /* 0x000fe40002000000 */
[----:B------:R-:W-:Y:S01]  /*53f0*/  P2R R114, PR, RZ, 0x40 ;  /* 0x00000040ff727803 */ /* 0x000fe20000000000 */
[C---:B------:R-:W-:Y:S01]  /*5400*/  IMAD.SHL.U32 R3, R5.reuse, 0x40, RZ ;  /* 0x0000004005037824 */ /* 0x040fe200078e00ff */
[----:B------:R-:W-:Y:S03]  /*5410*/  LOP3.LUT R5, R5, 0xffe, RZ, 0xc0, !PT ;  /* 0x00000ffe05057812 */ /* 0x000fe600078ec0ff */
[----:B------:R-:W-:Y:S02]  /*5420*/  @P6 SHF.L.U32 R9, R104, 0x1f, RZ ;  /* 0x0000001f68096819 */ /* 0x000fe400000006ff */
[----:B------:R-:W-:Y:S01]  /*5430*/  @P2 SEL R4, R7, R4, !P3 ;  /* 0x0000000407042207 */ /* 0x000fe20005800000 */
[----:B------:R-:W-:Y:S01]  /*5440*/  IMAD.IADD R48, R44, 0x1, -R5 ;  /* 0x000000012c307824 */ /* 0x000fe200078e0a05 */
[----:B------:R-:W1:Y:S01]  /*5450*/  @P6 SYNCS.PHASECHK.TRANS64.TRYWAIT P1, [R0+URZ+0x30], R9 ;  /* 0x00003009000065a7 */ /* 0x000e6200080211ff */
[----:B------:R-:W-:Y:S02]  /*5460*/  LOP3.LUT R3, R3, 0xffffff80, RZ, 0xc0, !PT ;  /* 0xffffff8003037812 */ /* 0x000fe400078ec0ff */
[----:B------:R-:W-:Y:S03]  /*5470*/  LOP3.LUT R4, R4, 0x1, RZ, 0xc0, !PT ;  /* 0x0000000104047812 */ /* 0x000fe600078ec0ff */
[----:B------:R-:W-:Y:S01]  /*5480*/  IMAD.IADD R3, R46, 0x1, R3 ;  /* 0x000000012e037824 */ /* 0x000fe200078e0203 */
[----:B------:R-:W-:Y:S03]  /*5490*/  ISETP.NE.U32.AND P5, PT, R4, 0x1, PT ;  /* 0x000000010400780c */ /* 0x000fe60003fa5070 */
[----:B------:R-:W-:Y:S01]  /*54a0*/  IMAD R48, R48, 0x100000, R3 ;  /* 0x0010000030307824 */ /* 0x000fe200078e0203 */
[----:B------:R-:W-:Y:S01]  /*54b0*/  P2R R124, PR, RZ, 0x20 ;  /* 0x00000020ff7c7803 */ /* 0x000fe20000000000 */
[----:B------:R3:W4:Y:S01]  /*54c0*/  SYNCS.PHASECHK.TRANS64.TRYWAIT P0, [R113+URZ+0x80], R2 ;  /* 0x00008002710075a7 */ /* 0x00072200080011ff */
[----:B-1----:R-:W-:Y:S01]  /*54d0*/  @P6 SEL R115, RZ, 0x1, !P1 ;  /* 0x00000001ff736807 */ /* 0x002fe20004800000 */
[----:B---3--:R-:W-:Y:S06]  /*54e0*/  @!P6 BRA `(.L_x_86) ;  /* 0x000000000080e947 */ /* 0x008fec0003800000 */
[----:B------:R-:W-:Y:S01]  /*54f0*/  @P5 IMAD R5, R105, 0x1000, R100 ;  /* 0x0000100069055824 */ /* 0x000fe200078e0264 */
[----:B------:R-:W-:Y:S01]  /*5500*/  ISETP.NE.AND P1, PT, R115, RZ, PT ;  /* 0x000000ff7300720c */ /* 0x000fe20003f25270 */
[----:B------:R-:W-:Y:S01]  /*5510*/  BSSY B0, `(.L_x_87) ;  /* 0x000000b000007945 */ /* 0x000fe20003800000 */
[----:B------:R-:W-:Y:S01]  /*5520*/  CS2R R82, SRZ ;  /* 0x0000000000527805 */ /* 0x000fe2000001ff00 */
[----:B------:R-:W-:Y:S01]  /*5530*/  @P5 VIADD R4, R5, UR49 ;  /* 0x0000003105045c36 */ /* 0x000fe20008000000 */
[----:B------:R-:W-:Y:S02]  /*5540*/  CS2R R80, SRZ ;  /* 0x0000000000507805 */ /* 0x000fe4000001ff00 */
[----:B------:R-:W-:Y:S02]  /*5550*/  CS2R R86, SRZ ;  /* 0x0000000000567805 */ /* 0x000fe4000001ff00 */
[----:B------:R-:W-:Y:S01]  /*5560*/  CS2R R84, SRZ ;  /* 0x0000000000547805 */ /* 0x000fe2000001ff00 */
[----:B------:R-:W-:Y:S04]  /*5570*/  @P5 IMAD R4, R108, -0x10, R4 ;  /* 0xfffffff06c045824 */ /* 0x000fe800078e0204 */
[----:B------:R-:W-:Y:S05]  /*5580*/  @P1 BRA `(.L_x_88) ;  /* 0x00000000000c1947 */ /* 0x000fea0003800000 */
[----:B------:R-:W-:Y:S04]  /*5590*/  SHF.L.U32 R3, R104, 0x1f, RZ ;  /* 0x0000001f68037819 */ /* 0x000fe800000006ff */
[----:B------:R-:W1:Y:S02]  /*55a0*/  SYNCS.PHASECHK.TRANS64.TRYWAIT P1, [R0+URZ+0x30], R3 ;  /* 0x00003003000075a7 */ /* 0x000e6400080211ff */
[----:B-1----:R-:W-:Y:S05]  /*55b0*/  @!P1 BRA `(.L_x_89) ;  /* 0x0000002000d89947 */ /* 0x002fea0003800000 */
.L_x_88:
[----:B------:R-:W-:Y:S05]  /*55c0*/  BSYNC B0 ;  /* 0x0000000000007941 */ /* 0x000fea0003800000 */
.L_x_87:
[----:B------:R-:W-:Y:S01]  /*55d0*/  ISETP.NE.AND P1, PT, R124, RZ, PT ;  /* 0x000000ff7c00720c */ /* 0x000fe20003f25270 */
[----:B-1----:R-:W-:Y:S02]  /*55e0*/  VIADD R3, R0, 0x40 ;  /* 0x0000004000037836 */ /* 0x002fe40000000000 */
[----:B------:R-:W-:Y:S02]  /*55f0*/  IMAD.U32 R0, RZ, RZ, UR37 ;  /* 0x00000025ff007e24 */ /* 0x000fe4000f8e00ff */
[----:B------:R-:W-:Y:S03]  /*5600*/  VIADD R105, R105, 0x1 ;  /* 0x0000000169697836 */ /* 0x000fe60000000000 */
[----:B------:R-:W-:Y:S05]  /*5610*/  PRMT R0, R0, 0x654, R3 ;  /* 0x0000065400007816 */ /* 0x000fea0000000003 */
[----:B------:R1:W3:Y:S04]  /*5620*/  @P1 LDS.128 R80, [R5+UR49+0x200] ;  /* 0x0002003105501984 */ /* 0x0002e80008000c00 */
[----:B------:R1:W1:Y:S01]  /*5630*/  @P1 LDS.128 R84, [R4+0x210] ;  /* 0x0002100004541984 */ /* 0x0002620000000c00 */
[C---:B------:R-:W-:Y:S01]  /*5640*/  ISETP.NE.AND P1, PT, R105.reuse, 0x2, PT ;  /* 0x000000026900780c */ /* 0x040fe20003f25270 */
[----:B------:R-:W-:Y:S01]  /*5650*/  @!PT LDS RZ, [RZ] ;  /* 0x00000000fffff984 */ /* 0x000fe20000000800 */
[----:B------:R-:W-:Y:S01]  /*5660*/  @!PT LDS RZ, [RZ] ;  /* 0x00000000fffff984 */ /* 0x000fe20000000800 */
[----:B------:R-:W-:Y:S01]  /*5670*/  @!PT LDS RZ, [RZ] ;  /* 0x00000000fffff984 */ /* 0x000fe20000000800 */
[----:B------:R-:W-:Y:S01]  /*5680*/  @!PT LDS RZ, [RZ] ;  /* 0x00000000fffff984 */ /* 0x000fe20000000800 */
[----:B------:R5:W-:Y:S06]  /*5690*/  MEMBAR.ALL.CTA ;  /* 0x0000000000007992 */ /* 0x000bec0000008000 */
[----:B-----5:R-:W5:Y:S01]  /*56a0*/  FENCE.VIEW.ASYNC.S ;  /* 0x00000000000073c6 */ /* 0x020f620000000000 */
[----:B------:R-:W-:Y:S02]  /*56b0*/  SEL R3, RZ, 0x1, P1 ;  /* 0x00000001ff037807 */ /* 0x000fe40000800000 */
[----:B------:R-:W-:Y:S02]  /*56c0*/  SEL R105, R105, RZ, P1 ;  /* 0x000000ff69697207 */ /* 0x000fe40000800000 */
[----:B------:R-:W-:Y:S01]  /*56d0*/  LOP3.LUT R104, R104, R3, RZ, 0x3c, !PT ;  /* 0x0000000368687212 */ /* 0x000fe200078e3cff */
[----:B-----5:R1:W-:Y:S06]  /*56e0*/  SYNCS.ARRIVE.TRANS64.RED.A1T0 RZ, [R0+URZ], RZ ;  /* 0x000000ff00ff79a7 */ /* 0x0203ec00081004ff */
.L_x_86:
[----:B------:R-:W-:Y:S05]  /*56f0*/  BSYNC B1 ;  /* 0x0000000000017941 */ /* 0x000fea0003800000 */
.L_x_85:
[----:B-1----:R-:W-:Y:S04]  /*5700*/  SHF.R.U32.HI R0, RZ, 0x15, R48 ;  /* 0x00000015ff007819 */ /* 0x002fe80000011630 */
[----:B------:R-:W-:Y:S01]  /*5710*/  LOP3.LUT P1, RZ, R0, 0x3, R101, 0x48, !PT ;  /* 0x0000000300ff7812 */ /* 0x000fe20007824865 */
[----:B------:R-:W-:Y:S01]  /*5720*/  @!UPT UIADD3 URZ, UPT, UPT, URZ, URZ, URZ ;  /* 0x000000fffffff290 */ /* 0x000fe2000fffe0ff */
[----:B----4-:R-:W-:Y:S11]  /*5730*/  @P0 BRA `(.L_x_90) ;  /* 0x0000000000080947 */ /* 0x010ff60003800000 */
[----:B------:R-:W1:Y:S02]  /*5740*/  SYNCS.PHASECHK.TRANS64.TRYWAIT P0, [R113+URZ+0x80], R2 ;  /* 0x00008002710075a7 */ /* 0x000e6400080011ff */
[----:B-1----:R-:W-:Y:S05]  /*5750*/  @!P0 BRA `(.L_x_91) ;  /* 0x0000002000848947 */ /* 0x002fea0003800000 */
.L_x_90:
[----:B------:R-:W-:Y:S05]  /*5760*/  @!P1 BRA `(.L_x_92) ;  /* 0x0000000000409947 */ /* 0x000fea0003800000 */
[----:B------:R-:W4:Y:S01]  /*5770*/  LDCU.64 UR8, c[0x4][0x70] ;  /* 0x01000e00ff0877ac */ /* 0x000f220008000a00 */
[----:B------:R-:W-:Y:S01]  /*5780*/  MOV R3, 0x0 ;  /* 0x0000000000037802 */ /* 0x000fe20000000f00 */
[----:B------:R-:W-:Y:S02]  /*5790*/  HFMA2 R12, -RZ, RZ, 0, 5.9604644775390625e-08 ;  /* 0x00000001ff0c7431 */ /* 0x000fe400000001ff */
[----:B------:R-:W-:Y:S02]  /*57a0*/  IMAD.MOV.U32 R8, RZ, RZ, 0x192 ;  /* 0x00000192ff087424 */ /* 0x000fe400078e00ff */
[----:B------:R-:W-:Y:S01]  /*57b0*/  IMAD.MOV.U32 R13, RZ, RZ, RZ ;  /* 0x000000ffff0d7224 */ /* 0x000fe200078e00ff */
[----:B------:R-:W5:Y:S01]  /*57c0*/  LDCU.64 UR6, c[0x4][0x78] ;  /* 0x01000f00ff0677ac */ /* 0x000f620008000a00 */
[----:B-1----:R-:W1:Y:S01]  /*57d0*/  LDC.64 R2, c[0x4][R3] ;  /* 0x0100000003027b82 */ /* 0x002e620000000a00 */
[----:B------:R-:W2:Y:S01]  /*57e0*/  LDCU.64 UR4, c[0x4][0x10] ;  /* 0x01000200ff0477ac */ /* 0x000ea20008000a00 */
[----:B----4-:R-:W-:Y:S01]  /*57f0*/  MOV R5, UR9 ;  /* 0x0000000900057c02 */ /* 0x010fe20008000f00 */
[----:B------:R-:W-:Y:S01]  /*5800*/  IMAD.U32 R4, RZ, RZ, UR8 ;  /* 0x00000008ff047e24 */ /* 0x000fe2000f8e00ff */
[----:B-----5:R-:W-:Y:S01]  /*5810*/  MOV R7, UR7 ;  /* 0x0000000700077c02 */ /* 0x020fe20008000f00 */
[----:B------:R-:W-:Y:S01]  /*5820*/  IMAD.U32 R6, RZ, RZ, UR6 ;  /* 0x00000006ff067e24 */ /* 0x000fe2000f8e00ff */
[----:B--2---:R-:W-:Y:S01]  /*5830*/  MOV R11, UR5 ;  /* 0x00000005000b7c02 */ /* 0x004fe20008000f00 */
[----:B------:R-:W-:Y:S02]  /*5840*/  IMAD.U32 R10, RZ, RZ, UR4 ;  /* 0x00000004ff0a7e24 */ /* 0x000fe4000f8e00ff */
[----:B------:R-:W-:Y:S07]  /*5850*/  LEPC R20, `(.L_x_92) ;  /* 0x000000001014794e */ /* 0x000fee0000000000 */
[----:B-1-3--:R-:W-:Y:S05]  /*5860*/  CALL.ABS.NOINC R2 ;  /* 0x0000000002007343 */ /* 0x00afea0003c00000 */
.L_x_92:
[-C--:B---3--:R-:W-:Y:S01]  /*5870*/  F2FP.F16.E4M3.UNPACK_B R51, R80.reuse ;  /* 0x00000050ff33723e */ /* 0x088fe200020006ff */
[----:B------:R-:W-:Y:S05]  /*5880*/  WARPSYNC.ALL ;  /* 0x0000000000007948 */ /* 0x000fea0003800000 */
[----:B------:R-:W-:Y:S01]  /*5890*/  R2UR UR4, R48 ;  /* 0x00000000300472ca */ /* 0x000fe200000e0000 */
[--C-:B------:R-:W-:Y:S01]  /*58a0*/  HADD2.F32 R50, -RZ, R51.reuse.H0_H0 ;  /* 0x20000033ff327230 */ /* 0x100fe20000004100 */
[----:B------:R-:W-:Y:S01]  /*58b0*/  F2FP.F16.E4M3.UNPACK_B R53, R80.H1 ;  /* 0x00000050ff35723e */ /* 0x000fe200030006ff */
[----:B------:R-:W-:Y:S01]  /*58c0*/  HADD2.F32 R51, -RZ, R51.H1_H1 ;  /* 0x30000033ff337230 */ /* 0x000fe20000004100 */
[-C--:B------:R-:W-:Y:S01]  /*58d0*/  F2FP.F16.E4M3.UNPACK_B R55, R81.reuse ;  /* 0x00000051ff37723e */ /* 0x080fe200020006ff */
[----:B------:R-:W-:Y:S01]  /*58e0*/  BSSY.RECONVERGENT B0, `(.L_x_93) ;  /* 0x0000099000007945 */ /* 0x000fe20003800200 */
[----:B------:R-:W-:Y:S01]  /*58f0*/  F2FP.F16.E4M3.UNPACK_B R57, R81.H1 ;  /* 0x00000051ff39723e */ /* 0x000fe200030006ff */
[--C-:B------:R-:W-:Y:S01]  /*5900*/  HADD2.F32 R52, -RZ, R53.reuse.H0_H0 ;  /* 0x20000035ff347230 */ /* 0x100fe20000004100 */
[-C--:B------:R-:W-:Y:S01]  /*5910*/  F2FP.F16.E4M3.UNPACK_B R59, R82.reuse ;  /* 0x00000052ff3b723e */ /* 0x080fe200020006ff */
[----:B------:R-:W-:Y:S01]  /*5920*/  HADD2.F32 R54, -RZ, R53.H1_H1 ;  /* 0x30000035ff367230 */ /* 0x000fe20000004100 */
[----:B------:R-:W-:Y:S01]  /*5930*/  F2FP.F16.E4M3.UNPACK_B R61, R82.H1 ;  /* 0x00000052ff3d723e */ /* 0x000fe200030006ff */
[--C-:B------:R-:W-:Y:S01]  /*5940*/  HADD2.F32 R53, -RZ, R55.reuse.H0_H0 ;  /* 0x20000037ff357230 */ /* 0x100fe20000004100 */
[-C--:B------:R-:W-:Y:S01]  /*5950*/  F2FP.F16.E4M3.UNPACK_B R63, R83.reuse ;  /* 0x00000053ff3f723e */ /* 0x080fe200020006ff */
[----:B------:R-:W-:Y:S01]  /*5960*/  LDTM.16dp32bit_t0_t15.x32 R4, tmem[UR4] ;  /* 0x00000004000479ee */ /* 0x000fe20008a80000 */
[----:B------:R-:W2:Y:S01]  /*5970*/  LDTM.16dp32bit_t16_t31.x32 R4, tmem[UR4+0x20] ;  /* 0x00002004000479ee */ /* 0x000ea20008aa0000 */
[----:B------:R-:W-:Y:S01]  /*5980*/  SHF.L.U32 R125, R102, 0x4, RZ ;  /* 0x00000004667d7819 */ /* 0x000fe200000006ff */
[----:B------:R-:W-:Y:S01]  /*5990*/  HADD2.F32 R56, -RZ, R55.H1_H1 ;  /* 0x30000037ff387230 */ /* 0x000fe20000004100 */
[----:B------:R-:W-:Y:S01]  /*59a0*/  ISETP.NE.AND P6, PT, R114, RZ, PT ;  /* 0x000000ff7200720c */ /* 0x000fe20003fc5270 */
[----:B------:R-:W-:Y:S01]  /*59b0*/  HADD2.F32 R60, -RZ, R59.H1_H1 ;  /* 0x3000003bff3c7230 */ /* 0x000fe20000004100 */
[----:B------:R-:W-:Y:S01]  /*59c0*/  IADD3 R114, PT, PT, R100, UR49, RZ ;  /* 0x0000003164727c10 */ /* 0x000fe2000fffe0ff */
[----:B------:R-:W-:Y:S01]  /*59d0*/  HADD2.F32 R64, -RZ, R63.H1_H1 ;  /* 0x3000003fff407230 */ /* 0x000fe20000004100 */
[----:B------:R-:W-:Y:S01]  /*59e0*/  F2FP.F16.E4M3.UNPACK_B R65, R83.H1 ;  /* 0x00000053ff41723e */ /* 0x000fe200030006ff */
[--C-:B------:R-:W-:Y:S01]  /*59f0*/  HADD2.F32 R55, -RZ, R57.reuse.H0_H0 ;  /* 0x20000039ff377230 */ /* 0x100fe20000004100 */
[----:B------:R-:W-:Y:S01]  /*5a00*/  IADD3 R114, PT, PT, R114, R125, RZ ;  /* 0x0000007d72727210 */ /* 0x000fe20007ffe0ff */
[----:B------:R-:W-:Y:S01]  /*5a10*/  HADD2.F32 R58, -RZ, R57.H1_H1 ;  /* 0x30000039ff3a7230 */ /* 0x000fe20000004100 */
[-C--:B------:R-:W-:Y:S01]  /*5a20*/  F2FP.F16.E4M3.UNPACK_B R67, R84.reuse ;  /* 0x00000054ff43723e */ /* 0x080fe200020006ff */
[----:B------:R-:W-:Y:S01]  /*5a30*/  HADD2.F32 R57, -RZ, R59.H0_H0 ;  /* 0x2000003bff397230 */ /* 0x000fe20000004100 */
[----:B------:R-:W-:Y:S01]  /*5a40*/  F2FP.F16.E4M3.UNPACK_B R69, R84.H1 ;  /* 0x00000054ff45723e */ /* 0x000fe200030006ff */
[----:B------:R-:W-:Y:S01]  /*5a50*/  HADD2.F32 R59, -RZ, R61.H0_H0 ;  /* 0x2000003dff3b7230 */ /* 0x000fe20000004100 */
[-C--:B------:R-:W-:Y:S01]  /*5a60*/  F2FP.F16.E4M3.UNPACK_B R71, R85.reuse ;  /* 0x00000055ff47723e */ /* 0x080fe200020006ff */
[----:B------:R-:W-:Y:S01]  /*5a70*/  HADD2.F32 R68, -RZ, R67.H1_H1 ;  /* 0x30000043ff447230 */ /* 0x000fe20000004100 */
[----:B------:R-:W-:Y:S01]  /*5a80*/  F2FP.F16.E4M3.UNPACK_B R73, R85.H1 ;  /* 0x00000055ff49723e */ /* 0x000fe200030006ff */
[----:B------:R-:W-:Y:S01]  /*5a90*/  HADD2.F32 R62, -RZ, R61.H1_H1 ;  /* 0x3000003dff3e7230 */ /* 0x000fe20000004100 */
[-C--:B------:R-:W-:Y:S01]  /*5aa0*/  F2FP.F16.E4M3.UNPACK_B R75, R86.reuse ;  /* 0x00000056ff4b723e */ /* 0x080fe200020006ff */
[----:B------:R-:W-:Y:S01]  /*5ab0*/  HADD2.F32 R61, -RZ, R63.H0_H0 ;  /* 0x2000003fff3d7230 */ /* 0x000fe20000004100 */
[----:B------:R-:W-:Y:S01]  /*5ac0*/  F2FP.F16.E4M3.UNPACK_B R77, R86.H1 ;  /* 0x00000056ff4d723e */ /* 0x000fe200030006ff */
[----:B------:R-:W-:Y:S01]  /*5ad0*/  HADD2.F32 R72, -RZ, R71.H1_H1 ;  /* 0x30000047ff487230 */ /* 0x000fe20000004100 */
[----:B------:R-:W-:Y:S01]  /*5ae0*/  F2FP.F16.E4M3.UNPACK_B R79, R87.H1 ;  /* 0x00000057ff4f723e */ /* 0x000fe200030006ff */
[C---:B--2---:R-:W-:Y:S01]  /*5af0*/  FMUL R0, R47.reuse, R4 ;  /* 0x000000042f007220 */ /* 0x044fe20000400000 */
[C---:B-1----:R-:W-:Y:S01]  /*5b00*/  FMUL R2, R47.reuse, R5 ;  /* 0x000000052f027220 */ /* 0x042fe20000400000 */
[C---:B------:R-:W-:Y:S01]  /*5b10*/  FMUL R4, R47.reuse, R8 ;  /* 0x000000082f047220 */ /* 0x040fe20000400000 */
[----:B------:R-:W-:Y:S01]  /*5b20*/  FMUL R5, R47, R9 ;  /* 0x000000092f057220 */ /* 0x000fe20000400000 */
[C---:B------:R-:W-:Y:S01]  /*5b30*/  FFMA R0, R49.reuse, R50, R0 ;  /* 0x0000003231007223 */ /* 0x040fe20000000000 */
[----:B------:R-:W-:Y:S01]  /*5b40*/  FFMA R2, R49, R51, R2 ;  /* 0x0000003331027223 */ /* 0x000fe20000000002 */
[C---:B------:R-:W-:Y:S01]  /*5b50*/  FMUL R8, R47.reuse, R12 ;  /* 0x0000000c2f087220 */ /* 0x040fe20000400000 */
[C---:B------:R-:W-:Y:S01]  /*5b60*/  FMUL R9, R47.reuse, R13 ;  /* 0x0000000d2f097220 */ /* 0x040fe20000400000 */
[C---:B------:R-:W-:Y:S01]  /*5b70*/  FMUL R12, R47.reuse, R16 ;  /* 0x000000102f0c7220 */ /* 0x040fe20000400000 */
[C---:B------:R-:W-:Y:S01]  /*5b80*/  FMUL R13, R47.reuse, R17 ;  /* 0x000000112f0d7220 */ /* 0x040fe20000400000 */
[C---:B------:R-:W-:Y:S01]  /*5b90*/  FMUL R16, R47.reuse, R20 ;  /* 0x000000142f107220 */ /* 0x040fe20000400000 */
[C---:B------:R-:W-:Y:S01]  /*5ba0*/  FMUL R17, R47.reuse, R21 ;  /* 0x000000152f117220 */ /* 0x040fe20000400000 */
[C---:B------:R-:W-:Y:S01]  /*5bb0*/  FMUL R20, R47.reuse, R24 ;  /* 0x000000182f147220 */ /* 0x040fe20000400000 */
[C---:B------:R-:W-:Y:S01]  /*5bc0*/  FMUL R21, R47.reuse, R25 ;  /* 0x000000192f157220 */ /* 0x040fe20000400000 */
[----:B------:R-:W-:Y:S02]  /*5bd0*/  HADD2.F32 R76, -RZ, R75.H1_H1 ;  /* 0x3000004bff4c7230 */ /* 0x000fe40000004100 */
[C---:B------:R-:W-:Y:S01]  /*5be0*/  FMUL R24, R47.reuse, R28 ;  /* 0x0000001c2f187220 */ /* 0x040fe20000400000 */
[C---:B------:R-:W-:Y:S01]  /*5bf0*/  FMUL R25, R47.reuse, R29 ;  /* 0x0000001d2f197220 */ /* 0x040fe20000400000 */
[C---:B------:R-:W-:Y:S01]  /*5c00*/  FMUL R28, R47.reuse, R32 ;  /* 0x000000202f1c7220 */ /* 0x040fe20000400000 */
[C---:B------:R-:W-:Y:S01]  /*5c10*/  FMUL R29, R47.reuse, R33 ;  /* 0x000000212f1d7220 */ /* 0x040fe20000400000 */
[C---:B------:R-:W-:Y:S01]  /*5c20*/  FMUL R3, R47.reuse, R6 ;  /* 0x000000062f037220 */ /* 0x040fe20000400000 */
[C---:B------:R-:W-:Y:S01]  /*5c30*/  FMUL R7, R47.reuse, R7 ;  /* 0x000000072f077220 */ /* 0x040fe20000400000 */
[C---:B------:R-:W-:Y:S01]  /*5c40*/  FMUL R6, R47.reuse, R10 ;  /* 0x0000000a2f067220 */ /* 0x040fe20000400000 */
[----:B------:R-:W-:Y:S01]  /*5c50*/  FMUL R11, R47, R11 ;  /* 0x0000000b2f0b7220 */ /* 0x000fe20000400000 */
[C---:B------:R-:W-:Y:S01]  /*5c60*/  FFMA R3, R49.reuse, R52, R3 ;  /* 0x0000003431037223 */ /* 0x040fe20000000003 */
[C---:B------:R-:W-:Y:S01]  /*5c70*/  FFMA R7, R49.reuse, R54, R7 ;  /* 0x0000003631077223 */ /* 0x040fe20000000007 */
[C---:B------:R-:W-:Y:S01]  /*5c80*/  FFMA R4, R49.reuse, R53, R4 ;  /* 0x0000003531047223 */ /* 0x040fe20000000004 */
[----:B------:R-:W-:Y:S01]  /*5c90*/  F2FP.F16.E4M3.UNPACK_B R50, R87 ;  /* 0x00000057ff32723e */ /* 0x000fe200020006ff */
[C---:B------:R-:W-:Y:S01]  /*5ca0*/  FFMA R5, R49.reuse, R56, R5 ;  /* 0x0000003831057223 */ /* 0x040fe20000000005 */
[----:B------:R-:W-:Y:S01]  /*5cb0*/  FFMA R6, R49, R55, R6 ;  /* 0x0000003731067223 */ /* 0x000fe20000000006 */
[----:B------:R-:W-:Y:S01]  /*5cc0*/  F2FP.SATFINITE.E4M3.F32.PACK_AB_MERGE_C R117, R7, R3, RZ ;  /* 0x000000030775723e */ /* 0x000fe200048070ff */
[C---:B------:R-:W-:Y:S01]  /*5cd0*/  FFMA R11, R49.reuse, R58, R11 ;  /* 0x0000003a310b7223 */ /* 0x040fe2000000000b */
[C---:B------:R-:W-:Y:S01]  /*5ce0*/  FFMA R8, R49.reuse, R57, R8 ;  /* 0x0000003931087223 */ /* 0x040fe20000000008 */
[----:B------:R-:W-:Y:S01]  /*5cf0*/  ISETP.NE.AND P0, PT, R110, RZ, PT ;  /* 0x000000ff6e00720c */ /* 0x000fe20003f05270 */
[----:B------:R-:W-:Y:S01]  /*5d00*/  FFMA R9, R49, R60, R9 ;  /* 0x0000003c31097223 */ /* 0x000fe20000000009 */
[----:B------:R-:W-:Y:S01]  /*5d10*/  F2FP.SATFINITE.E4M3.F32.PACK_AB_MERGE_C R116, R2, R0, R117 ;  /* 0x000000000274723e */ /* 0x000fe20004807075 */
[--C-:B------:R-:W-:Y:S01]  /*5d20*/  HADD2.F32 R51, -RZ, R50.reuse.H0_H0 ;  /* 0x20000032ff337230 */ /* 0x100fe20000004100 */
[----:B------:R-:W-:Y:S01]  /*5d30*/  F2FP.SATFINITE.E4M3.F32.PACK_AB_MERGE_C R117, R11, R6, RZ ;  /* 0x000000060b75723e */ /* 0x000fe200048070ff */
[----:B------:R-:W-:Y:S02]  /*5d40*/  HADD2.F32 R50, -RZ, R50.H1_H1 ;  /* 0x30000032ff327230 */ /* 0x000fe40000004100 */
[C---:B------:R-:W-:Y:S01]  /*5d50*/  FMUL R10, R47.reuse, R14 ;  /* 0x0000000e2f0a7220 */ /* 0x040fe20000400000 */
[----:B------:R-:W-:Y:S01]  /*5d60*/  FMUL R15, R47, R15 ;  /* 0x0000000f2f0f7220 */ /* 0x000fe20000400000 */
[--C-:B------:R-:W-:Y:S01]  /*5d70*/  HADD2.F32 R63, -RZ, R65.reuse.H0_H0 ;  /* 0x20000041ff3f7230 */ /* 0x100fe20000004100 */
[----:B------:R-:W-:Y:S01]  /*5d80*/  F2FP.SATFINITE.E4M3.F32.PACK_AB_MERGE_C R117, R5, R4, R117 ;  /* 0x000000040575723e */ /* 0x000fe20004807075 */
[C---:B------:R-:W-:Y:S01]  /*5d90*/  FFMA R10, R49.reuse, R59, R10 ;  /* 0x0000003b310a7223 */ /* 0x040fe2000000000a */
[C---:B------:R-:W-:Y:S01]  /*5da0*/  FFMA R15, R49.reuse, R62, R15 ;  /* 0x0000003e310f7223 */ /* 0x040fe2000000000f */
[C---:B------:R-:W-:Y:S01]  /*5db0*/  FFMA R12, R49.reuse, R61, R12 ;  /* 0x0000003d310c7223 */ /* 0x040fe2000000000c */
[----:B------:R-:W-:Y:S01]  /*5dc0*/  FFMA R13, R49, R64, R13 ;  /* 0x00000040310d7223 */ /* 0x000fe2000000000d */
[----:B------:R-:W-:Y:S02]  /*5dd0*/  HADD2.F32 R66, -RZ, R65.H1_H1 ;  /* 0x30000041ff427230 */ /* 0x000fe40000004100 */
[C---:B------:R-:W-:Y:S01]  /*5de0*/  FMUL R14, R47.reuse, R18 ;  /* 0x000000122f0e7220 */ /* 0x040fe20000400000 */
[----:B------:R-:W-:Y:S02]  /*5df0*/  HADD2.F32 R65, -RZ, R67.H0_H0 ;  /* 0x20000043ff417230 */ /* 0x000fe40000004100 */
[----:B------:R-:W-:Y:S01]  /*5e00*/  FMUL R19, R47, R19 ;  /* 0x000000132f137220 */ /* 0x000fe20000400000 */
[--C-:B------:R-:W-:Y:S02]  /*5e10*/  HADD2.F32 R67, -RZ, R69.reuse.H0_H0 ;  /* 0x20000045ff437230 */ /* 0x100fe40000004100 */
[----:B------:R-:W-:Y:S01]  /*5e20*/  FFMA R14, R49, R63, R14 ;  /* 0x0000003f310e7223 */ /* 0x000fe2000000000e */
[----:B------:R-:W-:Y:S02]  /*5e30*/  HADD2.F32 R70, -RZ, R69.H1_H1 ;  /* 0x30000045ff467230 */ /* 0x000fe40000004100 */
[----:B------:R-:W-:Y:S01]  /*5e40*/  FMUL R18, R47, R22 ;  /* 0x000000162f127220 */ /* 0x000fe20000400000 */
[----:B------:R-:W-:Y:S02]  /*5e50*/  HADD2.F32 R69, -RZ, R71.H0_H0 ;  /* 0x20000047ff457230 */ /* 0x000fe40000004100 */
[----:B------:R-:W-:Y:S01]  /*5e60*/  FFMA R19, R49, R66, R19 ;  /* 0x0000004231137223 */ /* 0x000fe20000000013 */
[----:B------:R-:W-:Y:S01]  /*5e70*/  FMUL R23, R47, R23 ;  /* 0x000000172f177220 */ /* 0x000fe20000400000 */
[C---:B------:R-:W-:Y:S01]  /*5e80*/  FFMA R16, R49.reuse, R65, R16 ;  /* 0x0000004131107223 */ /* 0x040fe20000000010 */
[C---:B------:R-:W-:Y:S01]  /*5e90*/  FFMA R17, R49.reuse, R68, R17 ;  /* 0x0000004431117223 */ /* 0x040fe20000000011 */
        /* <DEDUP_REMOVED lines=23> */
[----:B------:R-:W-:Y:S01]  /*6010*/  F2FP.SATFINITE.E4M3.F32.PACK_AB_MERGE_C R118, R15, R10, RZ ;  /* 0x0000000a0f76723e */ /* 0x000fe200048070ff */
[----:B------:R-:W-:Y:S01]  /*6020*/  FFMA R28, R49, R51, R28 ;  /* 0x00000033311c7223 */ /* 0x000fe2000000001c */
[----:B------:R-:W-:Y:S01]  /*6030*/  F2FP.SATFINITE.E4M3.F32.PACK_AB_MERGE_C R119, R19, R14, RZ ;  /* 0x0000000e1377723e */ /* 0x000fe200048070ff */
[C---:B------:R-:W-:Y:S01]  /*6040*/  FFMA R29, R49.reuse, R50, R29 ;  /* 0x00000032311d7223 */ /* 0x040fe2000000001d */
[C---:B------:R-:W-:Y:S01]  /*6050*/  FFMA R30, R49.reuse, R77, R30 ;  /* 0x0000004d311e7223 */ /* 0x040fe2000000001e */
[----:B------:R-:W-:Y:S01]  /*6060*/  FFMA R35, R49, R52, R35 ;  /* 0x0000003431237223 */ /* 0x000fe20000000023 */
[----:B------:R-:W-:Y:S02]  /*6070*/  F2FP.SATFINITE.E4M3.F32.PACK_AB_MERGE_C R118, R9, R8, R118 ;  /* 0x000000080976723e */ /* 0x000fe40004807076 */
[----:B------:R-:W-:Y:S02]  /*6080*/  F2FP.SATFINITE.E4M3.F32.PACK_AB_MERGE_C R119, R13, R12, R119 ;  /* 0x0000000c0d77723e */ /* 0x000fe40004807077 */
[----:B------:R-:W-:Y:S02]  /*6090*/  F2FP.SATFINITE.E4M3.F32.PACK_AB_MERGE_C R120, R23, R18, RZ ;  /* 0x000000121778723e */ /* 0x000fe400048070ff */
[----:B------:R-:W-:Y:S01]  /*60a0*/  F2FP.SATFINITE.E4M3.F32.PACK_AB_MERGE_C R121, R27, R22, RZ ;  /* 0x000000161b79723e */ /* 0x000fe200048070ff */
[----:B------:R1:W-:Y:S01]  /*60b0*/  STS.128 [R100+UR49+0x2200], R116 ;  /* 0x0022007464007988 */ /* 0x0003e20008000c31 */
[----:B------:R-:W-:Y:S02]  /*60c0*/  F2FP.SATFINITE.E4M3.F32.PACK_AB_MERGE_C R122, R31, R26, RZ ;  /* 0x0000001a1f7a723e */ /* 0x000fe400048070ff */
[----:B------:R-:W-:Y:S02]  /*60d0*/  F2FP.SATFINITE.E4M3.F32.PACK_AB_MERGE_C R123, R35, R30, RZ ;  /* 0x0000001e237b723e */ /* 0x000fe400048070ff */
[----:B------:R-:W-:Y:S02]  /*60e0*/  F2FP.SATFINITE.E4M3.F32.PACK_AB_MERGE_C R120, R17, R16, R120 ;  /* 0x000000101178723e */ /* 0x000fe40004807078 */
[----:B------:R-:W-:Y:S02]  /*60f0*/  F2FP.SATFINITE.E4M3.F32.PACK_AB_MERGE_C R121, R21, R20, R121 ;  /* 0x000000141579723e */ /* 0x000fe40004807079 */
[----:B------:R-:W-:Y:S02]  /*6100*/  F2FP.SATFINITE.E4M3.F32.PACK_AB_MERGE_C R122, R25, R24, R122 ;  /* 0x00000018197a723e */ /* 0x000fe4000480707a */
[----:B------:R-:W-:Y:S02]  /*6110*/  F2FP.SATFINITE.E4M3.F32.PACK_AB_MERGE_C R123, R29, R28, R123 ;  /* 0x0000001c1d7b723e */ /* 0x000fe4000480707b */
[----:B------:R-:W-:Y:S02]  /*6120*/  LEA R32, R105, UR49, 0x3 ;  /* 0x0000003169207c11 */ /* 0x000fe4000f8e18ff */
[----:B------:R-:W-:Y:S01]  /*6130*/  @P6 SHF.L.U32 R33, R104, 0x1f, RZ ;  /* 0x0000001f68216819 */ /* 0x000fe200000006ff */
[----:B------:R1:W-:Y:S01]  /*6140*/  STS.128 [R114+0x2210], R120 ;  /* 0x0022107872007388 */ /* 0x0003e20000000c00 */
[----:B------:R-:W-:Y:S01]  /*6150*/  @!PT LDS RZ, [RZ] ;  /* 0x00000000fffff984 */ /* 0x000fe20000000800 */
[----:B------:R-:W-:Y:S01]  /*6160*/  @!PT LDS RZ, [RZ] ;  /* 0x00000000fffff984 */ /* 0x000fe20000000800 */
[----:B------:R-:W-:Y:S01]  /*6170*/  @!PT LDS RZ, [RZ] ;  /* 0x00000000fffff984 */ /* 0x000fe20000000800 */
[----:B------:R-:W-:Y:S01]  /*6180*/  @!PT LDS RZ, [RZ] ;  /* 0x00000000fffff984 */ /* 0x000fe20000000800 */
[----:B------:R2:W-:Y:S07]  /*6190*/  MEMBAR.ALL.CTA ;  /* 0x0000000000007992 */ /* 0x0005ee0000008000 */
[----:B--2---:R-:W2:Y:S02]  /*61a0*/  FENCE.VIEW.ASYNC.S ;  /* 0x00000000000073c6 */ /* 0x004ea40000000000 */
[----:B--2---:R-:W-:Y:S06]  /*61b0*/  BAR.SYNC.DEFER_BLOCKING 0x1, 0x80 ;  /* 0x0042000000007b1d */ /* 0x004fec0000010000 */
[----:B------:R-:W-:Y:S05]  /*61c0*/  @P0 BRA `(.L_x_94) ;  /* 0x0000000000280947 */ /* 0x000fea0003800000 */
[----:B------:R-:W-:Y:S02]  /*61d0*/  UIADD3 UR4, UPT, UPT, UR49, 0x2200, URZ ;  /* 0x0000220031047890 */ /* 0x000fe4000fffe0ff */
[----:B------:R-:W-:Y:S01]  /*61e0*/  UIADD3 UR6, UP0, UPT, UR52, 0x680, URZ ;  /* 0x0000068034067890 */ /* 0x000fe2000ff1e0ff */
[----:B------:R-:W-:Y:S03]  /*61f0*/  UMOV UR43, UR36 ;  /* 0x00000024002b7c82 */ /* 0x000fe60008000000 */
[----:B------:R-:W-:Y:S01]  /*6200*/  MOV R109, UR4 ;  /* 0x00000004006d7c02 */ /* 0x000fe20008000f00 */
[----:B------:R-:W-:Y:S03]  /*6210*/  UIADD3.X UR7, UPT, UPT, URZ, UR53, URZ, UP0, !UPT ;  /* 0x00000035ff077290 */ /* 0x000fe600087fe4ff */
[----:B------:R-:W-:Y:S11]  /*6220*/  R2UR UR40, R109 ;  /* 0x000000006d2872ca */ /* 0x000ff600000e0000 */
[----:B------:R-:W-:Y:S02]  /*6230*/  @!UPT UIADD3 URZ, UPT, UPT, URZ, URZ, URZ ;  /* 0x000000fffffff290 */ /* 0x000fe4000fffe0ff */
[----:B------:R2:W-:Y:S01]  /*6240*/  UTMASTG.3D [UR40], [UR6] ;  /* 0x00000028060073b5 */ /* 0x0005e20008010000 */
[----:B------:R0:W-:Y:S01]  /*6250*/  UTMACMDFLUSH ;  /* 0x00000000000079b7 */ /* 0x0001e20000000000 */
[----:B--2---:R-:W-:Y:S04]  /*6260*/  DEPBAR.LE SB0, 0x1 ;  /* 0x000080400000791a */ /* 0x004fe80000000000 */
.L_x_94:
[----:B------:R-:W-:Y:S05]  /*6270*/  BSYNC.RECONVERGENT B0 ;  /* 0x0000000000007941 */ /* 0x000fea0003800200 */
.L_x_93:
[----:B------:R-:W-:Y:S06]  /*6280*/  BAR.SYNC.DEFER_BLOCKING 0x1, 0x80 ;  /* 0x0042000000007b1d */ /* 0x000fec0000010000 */
[----:B------:R-:W2:Y:S01]  /*6290*/  @P6 SYNCS.PHASECHK.TRANS64.TRYWAIT P0, [R32+URZ+0x30], R33 ;  /* 0x00003021200065a7 */ /* 0x000ea200080011ff */
[----:B------:R-:W-:Y:S01]  /*62a0*/  BSSY B1, `(.L_x_95) ;  /* 0x0000020000017945 */ /* 0x000fe20003800000 */
[----:B--2---:R-:W-:Y:S03]  /*62b0*/  @P6 SEL R115, RZ, 0x1, !P0 ;  /* 0x00000001ff736807 */ /* 0x004fe60004000000 */
[----:B------:R-:W-:Y:S05]  /*62c0*/  @!P6 BRA `(.L_x_96) ;  /* 0x000000000074e947 */ /* 0x000fea0003800000 */
[----:B------:R-:W-:Y:S01]  /*62d0*/  ISETP.NE.AND P1, PT, R124, RZ, PT ;  /* 0x000000ff7c00720c */ /* 0x000fe20003f25270 */
[----:B------:R-:W-:Y:S01]  /*62e0*/  BSSY B0, `(.L_x_97) ;  /* 0x0000009000007945 */ /* 0x000fe20003800000 */
[----:B------:R-:W-:Y:S11]  /*62f0*/  ISETP.NE.AND P0, PT, R115, RZ, PT ;  /* 0x000000ff7300720c */ /* 0x000ff60003f05270 */
[----:B------:R-:W-:Y:S05]  /*6300*/  @P1 IMAD R0, R105, 0x1000, R100 ;  /* 0x0000100069001824 */ /* 0x000fea00078e0264 */
[----:B------:R-:W-:Y:S05]  /*6310*/  @P1 IADD3 R2, PT, PT, R0, UR49, RZ ;  /* 0x0000003100021c10 */ /* 0x000fea000fffe0ff */
[----:B------:R-:W-:Y:S01]  /*6320*/  @P1 IMAD.IADD R2, R2, 0x1, R125 ;  /* 0x0000000102021824 */ /* 0x000fe200078e027d */
[----:B------:R-:W-:Y:S06]  /*6330*/  @P0 BRA `(.L_x_98) ;  /* 0x00000000000c0947 */ /* 0x000fec0003800000 */
[----:B------:R-:W-:Y:S04]  /*6340*/  SHF.L.U32 R3, R104, 0x1f, RZ ;  /* 0x0000001f68037819 */ /* 0x000fe800000006ff */
[----:B------:R-:W2:Y:S02]  /*6350*/  SYNCS.PHASECHK.TRANS64.TRYWAIT P0, [R32+URZ+0x30], R3 ;  /* 0x00003003200075a7 */ /* 0x000ea400080011ff */
[----:B--2---:R-:W-:Y:S05]  /*6360*/  @!P0 BRA `(.L_x_99) ;  /* 0x0000001400948947 */ /* 0x004fea0003800000 */
.L_x_98:
[----:B------:R-:W-:Y:S05]  /*6370*/  BSYNC B0 ;  /* 0x0000000000007941 */ /* 0x000fea0003800000 */
.L_x_97:
[----:B------:R-:W-:Y:S01]  /*6380*/  ISETP.NE.AND P0, PT, R124, RZ, PT ;  /* 0x000000ff7c00720c */ /* 0x000fe20003f05270 */
[----:B--2---:R-:W-:Y:S02]  /*6390*/  VIADD R32, R32, 0x40 ;  /* 0x0000004020207836 */ /* 0x004fe40000000000 */
[----:B------:R-:W-:Y:S02]  /*63a0*/  IMAD.U32 R3, RZ, RZ, UR37 ;  /* 0x00000025ff037e24 */ /* 0x000fe4000f8e00ff */
[----:B------:R-:W-:Y:S03]  /*63b0*/  VIADD R105, R105, 0x1 ;  /* 0x0000000169697836 */ /* 0x000fe60000000000 */
[----:B------:R-:W-:Y:S05]  /*63c0*/  PRMT R3, R3, 0x654, R32 ;  /* 0x0000065403037816 */ /* 0x000fea0000000020 */
[----:B------:R2:W3:Y:S04]  /*63d0*/  @P0 LDS.128 R80, [R0+UR49+0x200] ;  /* 0x0002003100500984 */ /* 0x0004e80008000c00 */
[----:B------:R2:W4:Y:S01]  /*63e0*/  @P0 LDS.128 R84, [R2+0x210] ;  /* 0x0002100002540984 */ /* 0x0005220000000c00 */
[C---:B------:R-:W-:Y:S01]  /*63f0*/  ISETP.NE.AND P0, PT, R105.reuse, 0x2, PT ;  /* 0x000000026900780c */ /* 0x040fe20003f05270 */
[----:B------:R-:W-:Y:S01]  /*6400*/  @!PT LDS RZ, [RZ] ;  /* 0x00000000fffff984 */ /* 0x000fe20000000800 */
[----:B------:R-:W-:Y:S01]  /*6410*/  @!PT LDS RZ, [RZ] ;  /* 0x00000000fffff984 */ /* 0x000fe20000000800 */
[----:B------:R-:W-:Y:S01]  /*6420*/  @!PT LDS RZ, [RZ] ;  /* 0x00000000fffff984 */ /* 0x000fe20000000800 */
[----:B------:R-:W-:Y:S01]  /*6430*/  @!PT LDS RZ, [RZ] ;  /* 0x00000000fffff984 */ /* 0x000fe20000000800 */
[----:B------:R5:W-:Y:S06]  /*6440*/  MEMBAR.ALL.CTA ;  /* 0x0000000000007992 */ /* 0x000bec0000008000 */
[----:B-----5:R-:W5:Y:S01]  /*6450*/  FENCE.VIEW.ASYNC.S ;  /* 0x00000000000073c6 */ /* 0x020f620000000000 */
[----:B------:R-:W-:Y:S01]  /*6460*/  SEL R105, R105, RZ, P0 ;  /* 0x000000ff69697207 */ /* 0x000fe20000000000 */
[----:B-----5:R5:W-:Y:S02]  /*6470*/  SYNCS.ARRIVE.TRANS64.RED.A1T0 RZ, [R3+URZ], RZ ;  /* 0x000000ff03ff79a7 */ /* 0x020be400081004ff */
[----:B-----5:R-:W-:Y:S04]  /*6480*/  SEL R3, RZ, 0x1, P0 ;  /* 0x00000001ff037807 */ /* 0x020fe80000000000 */
[----:B--23--:R-:W-:Y:S02]  /*6490*/  LOP3.LUT R104, R104, R3, RZ, 0x3c, !PT ;  /* 0x0000000368687212 */ /* 0x00cfe400078e3cff */
.L_x_96:
[----:B------:R-:W-:Y:S05]  /*64a0*/  BSYNC B1 ;  /* 0x0000000000017941 */ /* 0x000fea0003800000 */
.L_x_95:
[----:B------:R-:W-:Y:S05]  /*64b0*/  VIADD R0, R48, 0x40 ;  /* 0x0000004030007836 */ /* 0x000fea0000000000 */
[----:B------:R-:W-:Y:S04]  /*64c0*/  SHF.R.U32.HI R0, RZ, 0x15, R0 ;  /* 0x00000015ff007819 */ /* 0x000fe80000011600 */
[----:B------:R-:W-:Y:S11]  /*64d0*/  LOP3.LUT P0, RZ, R0, 0x3, R101, 0x48, !PT ;  /* 0x0000000300ff7812 */ /* 0x000ff60007804865 */
[----:B------:R-:W-:Y:S02]  /*64e0*/  @!UPT UIADD3 URZ, UPT, UPT, URZ, URZ, URZ ;  /* 0x000000fffffff290 */ /* 0x000fe4000fffe0ff */
[----:B------:R-:W-:Y:S05]  /*64f0*/  @!P0 BRA `(.L_x_100) ;  /* 0x0000000000408947 */ /* 0x000fea0003800000 */
[----:B------:R-:W2:Y:S01]  /*6500*/  LDCU.64 UR8, c[0x4][0x70] ;  /* 0x01000e00ff0877ac */ /* 0x000ea20008000a00 */
[----:B------:R-:W-:Y:S01]  /*6510*/  MOV R3, 0x0 ;  /* 0x0000000000037802 */ /* 0x000fe20000000f00 */
[----:B------:R-:W-:Y:S02]  /*6520*/  HFMA2 R12, -RZ, RZ, 0, 5.9604644775390625e-08 ;  /* 0x00000001ff0c7431 */ /* 0x000fe400000001ff */
[----:B------:R-:W-:Y:S02]  /*6530*/  IMAD.MOV.U32 R8, RZ, RZ, 0x192 ;  /* 0x00000192ff087424 */ /* 0x000fe400078e00ff */
[----:B------:R-:W-:Y:S01]  /*6540*/  IMAD.MOV.U32 R13, RZ, RZ, RZ ;  /* 0x000000ffff0d7224 */ /* 0x000fe200078e00ff */
[----:B------:R-:W3:Y:S01]  /*6550*/  LDCU.64 UR6, c[0x4][0x78] ;  /* 0x01000f00ff0677ac */ /* 0x000ee20008000a00 */
[----:B------:R-:W1:Y:S01]  /*6560*/  LDC.64 R2, c[0x4][R3] ;  /* 0x0100000003027b82 */ /* 0x000e620000000a00 */
[----:B------:R-:W5:Y:S01]  /*6570*/  LDCU.64 UR4, c[0x4][0x10] ;  /* 0x01000200ff0477ac */ /* 0x000f620008000a00 */
[----:B--2---:R-:W-:Y:S01]  /*6580*/  MOV R5, UR9 ;  /* 0x0000000900057c02 */ /* 0x004fe20008000f00 */
[----:B------:R-:W-:Y:S01]  /*6590*/  IMAD.U32 R4, RZ, RZ, UR8 ;  /* 0x00000008ff047e24 */ /* 0x000fe2000f8e00ff */
[----:B---3--:R-:W-:Y:S01]  /*65a0*/  MOV R7, UR7 ;  /* 0x0000000700077c02 */ /* 0x008fe20008000f00 */
[----:B------:R-:W-:Y:S01]  /*65b0*/  IMAD.U32 R6, RZ, RZ, UR6 ;  /* 0x00000006ff067e24 */ /* 0x000fe2000f8e00ff */
[----:B-----5:R-:W-:Y:S01]  /*65c0*/  MOV R11, UR5 ;  /* 0x00000005000b7c02 */ /* 0x020fe20008000f00 */
[----:B------:R-:W-:Y:S02]  /*65d0*/  IMAD.U32 R10, RZ, RZ, UR4 ;  /* 0x00000004ff0a7e24 */ /* 0x000fe4000f8e00ff */
[----:B------:R-:W-:Y:S07]  /*65e0*/  LEPC R20, `(.L_x_100) ;  /* 0x000000001014794e */ /* 0x000fee0000000000 */
[----:B-1--4-:R-:W-:Y:S05]  /*65f0*/  CALL.ABS.NOINC R2 ;  /* 0x0000000002007343 */ /* 0x012fea0003c00000 */
.L_x_100:
[----:B------:R-:W-:Y:S01]  /*6600*/  ISETP.NE.AND P0, PT, R110, RZ, PT ;  /* 0x000000ff6e00720c */ /* 0x000fe20003f05270 */
[----:B------:R-:W-:Y:S05]  /*6610*/  WARPSYNC.ALL ;  /* 0x0000000000007948 */ /* 0x000fea0003800000 */
[----:B------:R-:W-:Y:S01]  /*6620*/  R2UR UR4, R48 ;  /* 0x00000000300472ca */ /* 0x000fe200000e0000 */
[----:B------:R-:W-:Y:S01]  /*6630*/  BSSY.RECONVERGENT B0, `(.L_x_101) ;  /* 0x000009c000007945 */ /* 0x000fe20003800200 */
[-C--:B------:R-:W-:Y:S02]  /*6640*/  F2FP.F16.E4M3.UNPACK_B R51, R80.reuse ;  /* 0x00000050ff33723e */ /* 0x080fe400020006ff */
[----:B------:R-:W-:Y:S02]  /*6650*/  F2FP.F16.E4M3.UNPACK_B R80, R80.H1 ;  /* 0x00000050ff50723e */ /* 0x000fe400030006ff */
[-C--:B------:R-:W-:Y:S01]  /*6660*/  F2FP.F16.E4M3.UNPACK_B R55, R81.reuse ;  /* 0x00000051ff37723e */ /* 0x080fe200020006ff */
[--C-:B------:R-:W-:Y:S01]  /*6670*/  HADD2.F32 R50, -RZ, R51.reuse.H0_H0 ;  /* 0x20000033ff327230 */ /* 0x100fe20000004100 */
[----:B------:R-:W-:Y:S01]  /*6680*/  F2FP.F16.E4M3.UNPACK_B R81, R81.H1 ;  /* 0x00000051ff51723e */ /* 0x000fe200030006ff */
[----:B------:R-:W-:Y:S01]  /*6690*/  HADD2.F32 R52, -RZ, R51.H1_H1 ;  /* 0x30000033ff347230 */ /* 0x000fe20000004100 */
[-C--:B------:R-:W-:Y:S01]  /*66a0*/  F2FP.F16.E4M3.UNPACK_B R59, R82.reuse ;  /* 0x00000052ff3b723e */ /* 0x080fe200020006ff */
[--C-:B------:R-:W-:Y:S01]  /*66b0*/  HADD2.F32 R51, -RZ, R80.reuse.H0_H0 ;  /* 0x20000050ff337230 */ /* 0x100fe20000004100 */
[----:B------:R-:W-:Y:S01]  /*66c0*/  F2FP.F16.E4M3.UNPACK_B R82, R82.H1 ;  /* 0x00000052ff52723e */ /* 0x000fe200030006ff */
[----:B------:R-:W-:Y:S01]  /*66d0*/  LDTM.16dp32bit_t0_t15.x32 R4, tmem[UR4+0x40] ;  /* 0x00004004000479ee */ /* 0x000fe20008a80000 */
[----:B------:R-:W2:Y:S01]  /*66e0*/  LDTM.16dp32bit_t16_t31.x32 R4, tmem[UR4+0x60] ;  /* 0x00006004000479ee */ /* 0x000ea20008aa0000 */
[----:B------:R-:W-:Y:S01]  /*66f0*/  NOP ;  /* 0x0000000000007918 */ /* 0x000fe20000000000 */
[--C-:B------:R-:W-:Y:S01]  /*6700*/  HADD2.F32 R53, -RZ, R55.reuse.H0_H0 ;  /* 0x20000037ff357230 */ /* 0x100fe20000004100 */
[----:B------:R-:W-:Y:S01]  /*6710*/  R2UR UR5, R113 ;  /* 0x00000000710572ca */ /* 0x000fe200000e0000 */
[----:B------:R-:W-:Y:S01]  /*6720*/  HADD2.F32 R56, -RZ, R55.H1_H1 ;  /* 0x30000037ff387230 */ /* 0x000fe20000004100 */
[----:B------:R-:W-:Y:S01]  /*6730*/  F2FP.F16.E4M3.UNPACK_B R63, R83 ;  /* 0x00000053ff3f723e */ /* 0x000fe200020006ff */
[--C-:B------:R-:W-:Y:S01]  /*6740*/  HADD2.F32 R57, -RZ, R59.reuse.H0_H0 ;  /* 0x2000003bff397230 */ /* 0x100fe20000004100 */
[----:B----4-:R-:W-:Y:S01]  /*6750*/  F2FP.F16.E4M3.UNPACK_B R67, R84 ;  /* 0x00000054ff43723e */ /* 0x010fe200020006ff */
[----:B------:R-:W-:Y:S01]  /*6760*/  HADD2.F32 R60, -RZ, R59.H1_H1 ;  /* 0x3000003bff3c7230 */ /* 0x000fe20000004100 */
[----:B------:R-:W-:Y:S01]  /*6770*/  F2FP.F16.E4M3.UNPACK_B R71, R85 ;  /* 0x00000055ff47723e */ /* 0x000fe200020006ff */
[--C-:B------:R-:W-:Y:S01]  /*6780*/  HADD2.F32 R61, -RZ, R63.reuse.H0_H0 ;  /* 0x2000003fff3d7230 */ /* 0x100fe20000004100 */
[----:B------:R-:W-:Y:S01]  /*6790*/  F2FP.F16.E4M3.UNPACK_B R75, R86 ;  /* 0x00000056ff4b723e */ /* 0x000fe200020006ff */
[----:B------:R-:W-:Y:S01]  /*67a0*/  HADD2.F32 R64, -RZ, R63.H1_H1 ;  /* 0x3000003fff407230 */ /* 0x000fe20000004100 */
[----:B------:R-:W-:Y:S01]  /*67b0*/  F2FP.F16.E4M3.UNPACK_B R77, R87 ;  /* 0x00000057ff4d723e */ /* 0x000fe200020006ff */
[--C-:B------:R-:W-:Y:S01]  /*67c0*/  HADD2.F32 R65, -RZ, R67.reuse.H0_H0 ;  /* 0x20000043ff417230 */ /* 0x100fe20000004100 */
[----:B------:R-:W-:Y:S01]  /*67d0*/  F2FP.F16.E4M3.UNPACK_B R83, R83.H1 ;  /* 0x00000053ff53723e */ /* 0x000fe200030006ff */
[----:B------:R-:W-:Y:S01]  /*67e0*/  UIADD3 UR5, UPT, UPT, UR5, 0xa0, URZ ;  /* 0x000000a005057890 */ /* 0x000fe2000fffe0ff */
[----:B------:R-:W-:Y:S01]  /*67f0*/  HADD2.F32 R67, -RZ, R67.H1_H1 ;  /* 0x30000043ff437230 */ /* 0x000fe20000004100 */
[----:B------:R-:W-:Y:S01]  /*6800*/  F2FP.F16.E4M3.UNPACK_B R84, R84.H1 ;  /* 0x00000054ff54723e */ /* 0x000fe200030006ff */
[--C-:B------:R-:W-:Y:S01]  /*6810*/  HADD2.F32 R69, -RZ, R71.reuse.H0_H0 ;  /* 0x20000047ff457230 */ /* 0x100fe20000004100 */
[----:B------:R-:W-:Y:S01]  /*6820*/  UPRMT UR5, UR37, 0x654, UR5 ;  /* 0x0000065425057896 */ /* 0x000fe20008000005 */
[----:B------:R-:W-:Y:S01]  /*6830*/  HADD2.F32 R72, -RZ, R71.H1_H1 ;  /* 0x30000047ff487230 */ /* 0x000fe20000004100 */
[----:B------:R-:W-:Y:S01]  /*6840*/  F2FP.F16.E4M3.UNPACK_B R85, R85.H1 ;  /* 0x00000055ff55723e */ /* 0x000fe200030006ff */
[--C-:B------:R-:W-:Y:S02]  /*6850*/  HADD2.F32 R73, -RZ, R75.reuse.H0_H0 ;  /* 0x2000004bff497230 */ /* 0x100fe40000004100 */
[C---:B--2---:R-:W-:Y:S01]  /*6860*/  FMUL R4, R47.reuse, R4 ;  /* 0x000000042f047220 */ /* 0x044fe20000400000 */
[C---:B------:R-:W-:Y:S01]  /*6870*/  FMUL R5, R47.reuse, R5 ;  /* 0x000000052f057220 */ /* 0x040fe20000400000 */
[C---:B------:R-:W-:Y:S01]  /*6880*/  FMUL R8, R47.reuse, R8 ;  /* 0x000000082f087220 */ /* 0x040fe20000400000 */
[----:B------:R-:W-:Y:S01]  /*6890*/  FMUL R9, R47, R9 ;  /* 0x000000092f097220 */ /* 0x000fe20000400000 */
[C---:B------:R-:W-:Y:S01]  /*68a0*/  FFMA R4, R49.reuse, R50, R4 ;  /* 0x0000003231047223 */ /* 0x040fe20000000004 */
[----:B------:R-:W-:Y:S01]  /*68b0*/  SYNCS.ARRIVE.TRANS64.RED.A1T0 RZ, [UR5], RZ ;  /* 0x000000ffffff79a7 */ /* 0x000fe20008100405 */
        /* <DEDUP_REMOVED lines=18> */
[--C-:B------:R-:W-:Y:S02]  /*69e0*/  HADD2.F32 R55, -RZ, R81.reuse.H0_H0 ;  /* 0x20000051ff377230 */ /* 0x100fe40000004100 */
[----:B------:R-:W-:Y:S01]  /*69f0*/  FMUL R10, R47, R10 ;  /* 0x0000000a2f0a7220 */ /* 0x000fe20000400000 */
[C---:B------:R-:W-:Y:S01]  /*6a00*/  FFMA R6, R49.reuse, R51, R6 ;  /* 0x0000003331067223 */ /* 0x040fe20000000006 */
[----:B------:R-:W-:Y:S02]  /*6a10*/  HADD2.F32 R58, -RZ, R81.H1_H1 ;  /* 0x30000051ff3a7230 */ /* 0x000fe40000004100 */
[C---:B------:R-:W-:Y:S01]  /*6a20*/  FFMA R7, R49.reuse, R54, R7 ;  /* 0x0000003631077223 */ /* 0x040fe20000000007 */
[C---:B------:R-:W-:Y:S01]  /*6a30*/  FFMA R8, R49.reuse, R53, R8 ;  /* 0x0000003531087223 */ /* 0x040fe20000000008 */
[C---:B------:R-:W-:Y:S01]  /*6a40*/  FFMA R9, R49.reuse, R56, R9 ;  /* 0x0000003831097223 */ /* 0x040fe20000000009 */
[----:B------:R-:W-:Y:S01]  /*6a50*/  FFMA R10, R49, R55, R10 ;  /* 0x00000037310a7223 */ /* 0x000fe2000000000a */
[----:B------:R-:W-:Y:S01]  /*6a60*/  HADD2.F32 R51, -RZ, R77.H0_H0 ;  /* 0x2000004dff337230 */ /* 0x000fe20000004100 */
[----:B-1----:R-:W-:Y:S01]  /*6a70*/  F2FP.SATFINITE.E4M3.F32.PACK_AB_MERGE_C R116, R7, R6, RZ ;  /* 0x000000060774723e */ /* 0x002fe200048070ff */
[C---:B------:R-:W-:Y:S01]  /*6a80*/  FMUL R11, R47.reuse, R11 ;  /* 0x0000000b2f0b7220 */ /* 0x040fe20000400000 */
[--C-:B------:R-:W-:Y:S02]  /*6a90*/  HADD2.F32 R59, -RZ, R82.reuse.H0_H0 ;  /* 0x20000052ff3b7230 */ /* 0x100fe40000004100 */
[----:B------:R-:W-:Y:S01]  /*6aa0*/  FMUL R14, R47, R14 ;  /* 0x0000000e2f0e7220 */ /* 0x000fe20000400000 */
[----:B------:R-:W-:Y:S01]  /*6ab0*/  HADD2.F32 R62, -RZ, R82.H1_H1 ;  /* 0x30000052ff3e7230 */ /* 0x000fe20000004100 */
[----:B------:R-:W-:Y:S01]  /*6ac0*/  F2FP.SATFINITE.E4M3.F32.PACK_AB_MERGE_C R116, R5, R4, R116 ;  /* 0x000000040574723e */ /* 0x000fe20004807074 */
[C---:B------:R-:W-:Y:S01]  /*6ad0*/  FFMA R11, R49.reuse, R58, R11 ;  /* 0x0000003a310b7223 */ /* 0x040fe2000000000b */
[C---:B------:R-:W-:Y:S01]  /*6ae0*/  FFMA R12, R49.reuse, R57, R12 ;  /* 0x00000039310c7223 */ /* 0x040fe2000000000c */
[C---:B------:R-:W-:Y:S01]  /*6af0*/  FFMA R13, R49.reuse, R60, R13 ;  /* 0x0000003c310d7223 */ /* 0x040fe2000000000d */
[----:B------:R-:W-:Y:S01]  /*6b00*/  F2FP.F16.E4M3.UNPACK_B R86, R86.H1 ;  /* 0x00000056ff56723e */ /* 0x000fe200030006ff */
[----:B------:R-:W-:Y:S01]  /*6b10*/  FFMA R14, R49, R59, R14 ;  /* 0x0000003b310e7223 */ /* 0x000fe2000000000e */
[----:B------:R-:W-:Y:S01]  /*6b20*/  F2FP.SATFINITE.E4M3.F32.PACK_AB_MERGE_C R117, R11, R10, RZ ;  /* 0x0000000a0b75723e */ /* 0x000fe200048070ff */
[C---:B------:R-:W-:Y:S01]  /*6b30*/  FMUL R15, R47.reuse, R15 ;  /* 0x0000000f2f0f7220 */ /* 0x040fe20000400000 */
[--C-:B------:R-:W-:Y:S02]  /*6b40*/  HADD2.F32 R63, -RZ, R83.reuse.H0_H0 ;  /* 0x20000053ff3f7230 */ /* 0x100fe40000004100 */
[----:B------:R-:W-:Y:S01]  /*6b50*/  FMUL R18, R47, R18 ;  /* 0x000000122f127220 */ /* 0x000fe20000400000 */
[----:B------:R-:W-:Y:S01]  /*6b60*/  HADD2.F32 R66, -RZ, R83.H1_H1 ;  /* 0x30000053ff427230 */ /* 0x000fe20000004100 */
[----:B------:R-:W-:Y:S01]  /*6b70*/  F2FP.SATFINITE.E4M3.F32.PACK_AB_MERGE_C R117, R9, R8, R117 ;  /* 0x000000080975723e */ /* 0x000fe20004807075 */
[C---:B------:R-:W-:Y:S01]  /*6b80*/  FFMA R15, R49.reuse, R62, R15 ;  /* 0x0000003e310f7223 */ /* 0x040fe2000000000f */
[C---:B------:R-:W-:Y:S01]  /*6b90*/  FFMA R16, R49.reuse, R61, R16 ;  /* 0x0000003d31107223 */ /* 0x040fe20000000010 */
[----:B------:R-:W-:Y:S01]  /*6ba0*/  FFMA R17, R49, R64, R17 ;  /* 0x0000004031117223 */ /* 0x000fe20000000011 */
[----:B------:R-:W-:Y:S01]  /*6bb0*/  FMUL R19, R47, R19 ;  /* 0x000000132f137220 */ /* 0x000fe20000400000 */
        /* <DEDUP_REMOVED lines=15> */
[----:B------:R-:W-:Y:S01]  /*6cb0*/  F2FP.F16.E4M3.UNPACK_B R87, R87.H1 ;  /* 0x00000057ff57723e */ /* 0x000fe200030006ff */
        /* <DEDUP_REMOVED lines=32> */
[----:B------:R-:W-:Y:S03]  /*6ec0*/  IADD3 R79, PT, PT, R44, 0x1, RZ ;  /* 0x000000012c4f7810 */ /* 0x000fe60007ffe0ff */
        /* <DEDUP_REMOVED lines=9> */
[----:B------:R-:W-:Y:S02]  /*6f60*/  UIADD3 UR8, UP0, UPT, UR52, 0x680, URZ ;  /* 0x0000068034087890 */ /* 0x000fe4000ff1e0ff */
[----:B------:R-:W-:Y:S02]  /*6f70*/  UIADD3 UR5, UPT, UPT, UR41, 0x40, URZ ;  /* 0x0000004029057890 */ /* 0x000fe4000fffe0ff */
[----:B------:R-:W-:Y:S02]  /*6f80*/  UIADD3 UR4, UPT, UPT, UR49, 0x3200, URZ ;  /* 0x0000320031047890 */ /* 0x000fe4000fffe0ff */
[----:B------:R-:W-:Y:S01]  /*6f90*/  UIADD3.X UR9, UPT, UPT, URZ, UR53, URZ, UP0, !UPT ;  /* 0x00000035ff097290 */ /* 0x000fe200087fe4ff */
[----:B------:R-:W-:Y:S01]  /*6fa0*/  UMOV UR6, UR42 ;  /* 0x0000002a00067c82 */ /* 0x000fe20008000000 */
[----:B------:R-:W-:Y:S07]  /*6fb0*/  UMOV UR7, UR36 ;  /* 0x0000002400077c82 */ /* 0x000fee0008000000 */
[----:B------:R2:W-:Y:S01]  /*6fc0*/  UTMASTG.3D [UR4], [UR8] ;  /* 0x00000004080073b5 */ /* 0x0005e20008010000 */
[----:B------:R0:W-:Y:S01]  /*6fd0*/  UTMACMDFLUSH ;  /* 0x00000000000079b7 */ /* 0x0001e20000000000 */
[----:B--2---:R-:W-:Y:S04]  /*6fe0*/  DEPBAR.LE SB0, 0x1 ;  /* 0x000080400000791a */ /* 0x004fe80000000000 */
.L_x_102:
[----:B------:R-:W-:Y:S05]  /*6ff0*/  BSYNC.RECONVERGENT B0 ;  /* 0x0000000000007941 */ /* 0x000fea0003800200 */
.L_x_101:
[----:B------:R-:W-:Y:S01]  /*7000*/  BAR.SYNC.DEFER_BLOCKING 0x1, 0x80 ;  /* 0x0042000000007b1d */ /* 0x000fe20000010000 */
[----:B------:R-:W-:Y:S01]  /*7010*/  ISETP.NE.AND P2, PT, R111, RZ, PT ;  /* 0x000000ff6f00720c */ /* 0x000fe20003f45270 */
[----:B------:R-:W-:Y:S01]  /*7020*/  IMAD.IADD R20, R43, 0x1, R94 ;  /* 0x000000012b147824 */ /* 0x000fe200078e025e */
[----:B------:R-:W-:Y:S01]  /*7030*/  ISETP.NE.AND P0, PT, R112, 0x2, PT ;  /* 0x000000027000780c */ /* 0x000fe20003f05270 */
[----:B------:R-:W-:Y:S01]  /*7040*/  IMAD.IADD R21, R45, 0x1, R96 ;  /* 0x000000012d157824 */ /* 0x000fe200078e0260 */
[----:B------:R-:W-:Y:S02]  /*7050*/  ISETP.NE.AND P1, PT, R79, 0x4, PT ;  /* 0x000000044f00780c */ /* 0x000fe40003f25270 */
[----:B------:R-:W-:Y:S02]  /*7060*/  SEL R3, RZ, 0x1, P0 ;  /* 0x00000001ff037807 */ /* 0x000fe40000000000 */
[----:B------:R-:W-:Y:S02]  /*7070*/  SEL R0, RZ, 0x1, P1 ;  /* 0x00000001ff007807 */ /* 0x000fe40000800000 */
[----:B------:R-:W-:Y:S02]  /*7080*/  LOP3.LUT R106, R106, R3, RZ, 0x3c, !PT ;  /* 0x000000036a6a7212 */ /* 0x000fe400078e3cff */
[----:B------:R-:W-:Y:S02]  /*7090*/  LOP3.LUT R107, R107, R0, RZ, 0x3c, !PT ;  /* 0x000000006b6b7212 */ /* 0x000fe400078e3cff */
[----:B------:R-:W-:Y:S02]  /*70a0*/  @P2 R2UR UR36, R103 ;  /* 0x00000000672422ca */ /* 0x000fe400000e0000 */
[----:B------:R-:W-:Y:S02]  /*70b0*/  SEL R112, R112, RZ, P0 ;  /* 0x000000ff70707207 */ /* 0x000fe40000000000 */
[----:B------:R-:W-:Y:S01]  /*70c0*/  SEL R44, R79, RZ, P1 ;  /* 0x000000ff4f2c7207 */ /* 0x000fe20000800000 */
[----:B------:R-:W-:Y:S10]  /*70d0*/  @P2 BRA `(.L_x_103) ;  /* 0xffffffd400f82947 */ /* 0x000ff4000383ffff */
[----:B------:R-:W-:Y:S05]  /*70e0*/  EXIT ;  /* 0x000000000000794d */ /* 0x000fea0003800000 */
.L_x_19:
[----:B--2---:R2:W1:Y:S02]  /*70f0*/  SYNCS.PHASECHK.TRANS64.TRYWAIT P0, [R3+URZ+0xd0], R2 ;  /* 0x0000d002030075a7 */ /* 0x00446400080011ff */
[----:B-1----:R-:W-:Y:S05]  /*7100*/  @!P0 NANOSLEEP.SYNCS 0x989680 ;  /* 0x009896800000895d */ /* 0x002fea0003900000 */
[----:B------:R-:W1:Y:S02]  /*7110*/  @!P0 SYNCS.PHASECHK.TRANS64 P0, [R3+URZ+0xd0], R2 ;  /* 0x0000d002030085a7 */ /* 0x000e6400080010ff */
[----:B-1----:R-:W-:Y:S05]  /*7120*/  @!P0 BRA `(.L_x_19) ;  /* 0xfffffffc00f08947 */ /* 0x002fea000383ffff */
[----:B------:R-:W-:Y:S05]  /*7130*/  BRA `(.L_x_104) ;  /* 0xffffffa400147947 */ /* 0x000fea000383ffff */
.L_x_22:
[----:B-1----:R-:W-:-:S07]  /*7140*/  MOV R2, UR33 ;  /* 0x0000002100027c02 */ /* 0x002fce0008000f00 */
.L_x_105:
[----:B-1----:R1:W2:Y:S02]  /*7150*/  SYNCS.PHASECHK.TRANS64.TRYWAIT P0, [R2+URZ+0x18], R5 ;  /* 0x00001805020075a7 */ /* 0x0022a400080011ff */
[----:B--2---:R-:W-:Y:S05]  /*7160*/  @!P0 NANOSLEEP.SYNCS 0x989680 ;  /* 0x009896800000895d */ /* 0x004fea0003900000 */
[----:B------:R-:W2:Y:S02]  /*7170*/  @!P0 SYNCS.PHASECHK.TRANS64 P0, [R2+URZ+0x18], R5 ;  /* 0x00001805020085a7 */ /* 0x000ea400080010ff */
[----:B--2---:R-:W-:Y:S05]  /*7180*/  @!P0 BRA `(.L_x_105) ;  /* 0xfffffffc00f08947 */ /* 0x004fea000383ffff */
[----:B------:R-:W-:Y:S05]  /*7190*/  BRA `(.L_x_21) ;  /* 0xffffffa400647947 */ /* 0x000fea000383ffff */
.L_x_28:
[----:B-1----:R-:W-:-:S07]  /*71a0*/  MOV R2, UR17 ;  /* 0x0000001100027c02 */ /* 0x002fce0008000f00 */
.L_x_106:
[----:B-1----:R1:W2:Y:S02]  /*71b0*/  SYNCS.PHASECHK.TRANS64.TRYWAIT P0, [R2+URZ+0x18], R5 ;  /* 0x00001805020075a7 */ /* 0x0022a400080011ff */
[----:B--2---:R-:W-:Y:S05]  /*71c0*/  @!P0 NANOSLEEP.SYNCS 0x989680 ;  /* 0x009896800000895d */ /* 0x004fea0003900000 */
[----:B------:R-:W2:Y:S02]  /*71d0*/  @!P0 SYNCS.PHASECHK.TRANS64 P0, [R2+URZ+0x18], R5 ;  /* 0x00001805020085a7 */ /* 0x000ea400080010ff */
[----:B--2---:R-:W-:Y:S05]  /*71e0*/  @!P0 BRA `(.L_x_106) ;  /* 0xfffffffc00f08947 */ /* 0x004fea000383ffff */
[----:B------:R-:W-:Y:S05]  /*71f0*/  BRA `(.L_x_27) ;  /* 0xffffffa8000c7947 */ /* 0x000fea000383ffff */
.L_x_32:
[----:B-1----:R1:W2:Y:S02]  /*7200*/  SYNCS.PHASECHK.TRANS64.TRYWAIT P0, [R2+URZ+0x60], R3 ;  /* 0x00006003020075a7 */ /* 0x0022a400080011ff */
[----:B--2---:R-:W-:Y:S05]  /*7210*/  @!P0 NANOSLEEP.SYNCS 0x989680 ;  /* 0x009896800000895d */ /* 0x004fea0003900000 */
[----:B------:R-:W2:Y:S02]  /*7220*/  @!P0 SYNCS.PHASECHK.TRANS64 P0, [R2+URZ+0x60], R3 ;  /* 0x00006003020085a7 */ /* 0x000ea400080010ff */
[----:B--2---:R-:W-:Y:S05]  /*7230*/  @!P0 BRA `(.L_x_32) ;  /* 0xfffffffc00f08947 */ /* 0x004fea000383ffff */
[----:B------:R-:W-:Y:S05]  /*7240*/  BRA `(.L_x_107) ;  /* 0xffffffa8009c7947 */ /* 0x000fea000383ffff */
.L_x_36:
[----:B----4-:R-:W-:-:S07]  /*7250*/  MOV R0, UR5 ;  /* 0x0000000500007c02 */ /* 0x010fce0008000f00 */
.L_x_108:
[----:B-1----:R1:W2:Y:S02]  /*7260*/  SYNCS.PHASECHK.TRANS64.TRYWAIT P0, [R0+URZ], R3 ;  /* 0x00000003000075a7 */ /* 0x0022a400080011ff */
[----:B--2---:R-:W-:Y:S05]  /*7270*/  @!P0 NANOSLEEP.SYNCS 0x989680 ;  /* 0x009896800000895d */ /* 0x004fea0003900000 */
[----:B------:R-:W2:Y:S02]  /*7280*/  @!P0 SYNCS.PHASECHK.TRANS64 P0, [R0+URZ], R3 ;  /* 0x00000003000085a7 */ /* 0x000ea400080010ff */
[----:B--2---:R-:W-:Y:S05]  /*7290*/  @!P0 BRA `(.L_x_108) ;  /* 0xfffffffc00f08947 */ /* 0x004fea000383ffff */
[----:B------:R-:W-:Y:S05]  /*72a0*/  BRA `(.L_x_109) ;  /* 0xffffffb0000c7947 */ /* 0x000fea000383ffff */
.L_x_37:
[----:B----4-:R-:W-:-:S07]  /*72b0*/  MOV R0, UR5 ;  /* 0x0000000500007c02 */ /* 0x010fce0008000f00 */
.L_x_110:
[----:B-1----:R1:W2:Y:S02]  /*72c0*/  SYNCS.PHASECHK.TRANS64.TRYWAIT P0, [R0+URZ], R3 ;  /* 0x00000003000075a7 */ /* 0x0022a400080011ff */
[----:B--2---:R-:W-:Y:S05]  /*72d0*/  @!P0 NANOSLEEP.SYNCS 0x989680 ;  /* 0x009896800000895d */ /* 0x004fea0003900000 */
[----:B------:R-:W2:Y:S02]  /*72e0*/  @!P0 SYNCS.PHASECHK.TRANS64 P0, [R0+URZ], R3 ;  /* 0x00000003000085a7 */ /* 0x000ea400080010ff */
[----:B--2---:R-:W-:Y:S05]  /*72f0*/  @!P0 BRA `(.L_x_110) ;  /* 0xfffffffc00f08947 */ /* 0x004fea000383ffff */
[----:B------:R-:W-:Y:S05]  /*7300*/  BRA `(.L_x_111) ;  /* 0xffffffb000187947 */ /* 0x000fea000383ffff */
.L_x_40:
[----:B-1----:R1:W2:Y:S02]  /*7310*/  SYNCS.PHASECHK.TRANS64.TRYWAIT P0, [R0+URZ+0xc0], R5 ;  /* 0x0000c005000075a7 */ /* 0x0022a400080011ff */
[----:B--2---:R-:W-:Y:S05]  /*7320*/  @!P0 NANOSLEEP.SYNCS 0x989680 ;  /* 0x009896800000895d */ /* 0x004fea0003900000 */
[----:B------:R-:W2:Y:S02]  /*7330*/  @!P0 SYNCS.PHASECHK.TRANS64 P0, [R0+URZ+0xc0], R5 ;  /* 0x0000c005000085a7 */ /* 0x000ea400080010ff */
[----:B--2---:R-:W-:Y:S05]  /*7340*/  @!P0 BRA `(.L_x_40) ;  /* 0xfffffffc00f08947 */ /* 0x004fea000383ffff */
[----:B------:R-:W-:Y:S05]  /*7350*/  BRA `(.L_x_112) ;  /* 0xffffffb000747947 */ /* 0x000fea000383ffff */
.L_x_41:
[----:B------:R-:W-:-:S07]  /*7360*/  MOV R0, UR5 ;  /* 0x0000000500007c02 */ /* 0x000fce0008000f00 */
.L_x_113:
[----:B-1----:R1:W2:Y:S02]  /*7370*/  SYNCS.PHASECHK.TRANS64.TRYWAIT P0, [R0+URZ+0x70], R5 ;  /* 0x00007005000075a7 */ /* 0x0022a400080011ff */
[----:B--2---:R-:W-:Y:S05]  /*7380*/  @!P0 NANOSLEEP.SYNCS 0x989680 ;  /* 0x009896800000895d */ /* 0x004fea0003900000 */
[----:B------:R-:W2:Y:S02]  /*7390*/  @!P0 SYNCS.PHASECHK.TRANS64 P0, [R0+URZ+0x70], R5 ;  /* 0x00007005000085a7 */ /* 0x000ea400080010ff */
[----:B--2---:R-:W-:Y:S05]  /*73a0*/  @!P0 BRA `(.L_x_113) ;  /* 0xfffffffc00f08947 */ /* 0x004fea000383ffff */
[----:B------:R-:W-:Y:S05]  /*73b0*/  BRA `(.L_x_114) ;  /* 0xffffffb000847947 */ /* 0x000fea000383ffff */
.L_x_42:
[----:B-1----:R1:W2:Y:S02]  /*73c0*/  SYNCS.PHASECHK.TRANS64.TRYWAIT P1, [R0+URZ+0x60], R5 ;  /* 0x00006005000075a7 */ /* 0x0022a400080211ff */
[----:B--2---:R-:W-:Y:S05]  /*73d0*/  @!P1 NANOSLEEP.SYNCS 0x989680 ;  /* 0x009896800000995d */ /* 0x004fea0003900000 */
[----:B------:R-:W2:Y:S02]  /*73e0*/  @!P1 SYNCS.PHASECHK.TRANS64 P1, [R0+URZ+0x60], R5 ;  /* 0x00006005000095a7 */ /* 0x000ea400080210ff */
[----:B--2---:R-:W-:Y:S05]  /*73f0*/  @!P1 BRA `(.L_x_42) ;  /* 0xfffffffc00f09947 */ /* 0x004fea000383ffff */
[----:B------:R-:W-:Y:S05]  /*7400*/  BRA `(.L_x_115) ;  /* 0xffffffb000b47947 */ /* 0x000fea000383ffff */
.L_x_45:
[----:B------:R-:W-:-:S07]  /*7410*/  MOV R0, UR5 ;  /* 0x0000000500007c02 */ /* 0x000fce0008000f00 */
.L_x_116:
[----:B-1----:R1:W2:Y:S02]  /*7420*/  SYNCS.PHASECHK.TRANS64.TRYWAIT P0, [R0+URZ+0x70], R3 ;  /* 0x00007003000075a7 */ /* 0x0022a400080011ff */
[----:B--2---:R-:W-:Y:S05]  /*7430*/  @!P0 NANOSLEEP.SYNCS 0x989680 ;  /* 0x009896800000895d */ /* 0x004fea0003900000 */
[----:B------:R-:W2:Y:S02]  /*7440*/  @!P0 SYNCS.PHASECHK.TRANS64 P0, [R0+URZ+0x70], R3 ;  /* 0x00007003000085a7 */ /* 0x000ea400080010ff */
[----:B--2---:R-:W-:Y:S05]  /*7450*/  @!P0 BRA `(.L_x_116) ;  /* 0xfffffffc00f08947 */ /* 0x004fea000383ffff */
[----:B------:R-:W-:Y:S05]  /*7460*/  BRA `(.L_x_44) ;  /* 0xffffffb400087947 */ /* 0x000fea000383ffff */
.L_x_52:
[----:B-1----:R1:W2:Y:S02]  /*7470*/  SYNCS.PHASECHK.TRANS64.TRYWAIT P1, [R0+URZ+0x60], R5 ;  /* 0x00006005000075a7 */ /* 0x0022a400080211ff */
[----:B--2---:R-:W-:Y:S05]  /*7480*/  @!P1 NANOSLEEP.SYNCS 0x989680 ;  /* 0x009896800000995d */ /* 0x004fea0003900000 */
[----:B------:R-:W2:Y:S02]  /*7490*/  @!P1 SYNCS.PHASECHK.TRANS64 P1, [R0+URZ+0x60], R5 ;  /* 0x00006005000095a7 */ /* 0x000ea400080210ff */
[----:B--2---:R-:W-:Y:S05]  /*74a0*/  @!P1 BRA `(.L_x_52) ;  /* 0xfffffffc00f09947 */ /* 0x004fea000383ffff */
[----:B------:R-:W-:Y:S05]  /*74b0*/  BRA `(.L_x_117) ;  /* 0xffffffb800787947 */ /* 0x000fea000383ffff */
.L_x_53:
[----:B------:R-:W-:-:S07]  /*74c0*/  MOV R3, UR7 ;  /* 0x0000000700037c02 */ /* 0x000fce0008000f00 */
.L_x_118:
[----:B-1----:R1:W2:Y:S02]  /*74d0*/  SYNCS.PHASECHK.TRANS64.TRYWAIT P0, [R3+URZ+0xa0], R0 ;  /* 0x0000a000030075a7 */ /* 0x0022a400080011ff */
[----:B--2---:R-:W-:Y:S05]  /*74e0*/  @!P0 NANOSLEEP.SYNCS 0x989680 ;  /* 0x009896800000895d */ /* 0x004fea0003900000 */
[----:B------:R-:W2:Y:S02]  /*74f0*/  @!P0 SYNCS.PHASECHK.TRANS64 P0, [R3+URZ+0xa0], R0 ;  /* 0x0000a000030085a7 */ /* 0x000ea400080010ff */
[----:B--2---:R-:W-:Y:S05]  /*7500*/  @!P0 BRA `(.L_x_118) ;  /* 0xfffffffc00f08947 */ /* 0x004fea000383ffff */
[----:B------:R-:W-:Y:S05]  /*7510*/  BRA `(.L_x_119) ;  /* 0xffffffb800c87947 */ /* 0x000fea000383ffff */
.L_x_56:
[----:B------:R-:W-:Y:S07]  /*7520*/  MOV R0, UR6 ;  /* 0x0000000600007c02 */ /* 0x000fee0008000f00 */
.L_x_120:
[----:B-1----:R1:W2:Y:S02]  /*7530*/  SYNCS.PHASECHK.TRANS64.TRYWAIT P0, [R0+URZ], R3 ;  /* 0x00000003000075a7 */ /* 0x0022a400080011ff */
[----:B--2---:R-:W-:Y:S05]  /*7540*/  @!P0 NANOSLEEP.SYNCS 0x989680 ;  /* 0x009896800000895d */ /* 0x004fea0003900000 */
[----:B------:R-:W2:Y:S02]  /*7550*/  @!P0 SYNCS.PHASECHK.TRANS64 P0, [R0+URZ], R3 ;  /* 0x00000003000085a7 */ /* 0x000ea400080010ff */
[----:B--2---:R-:W-:Y:S05]  /*7560*/  @!P0 BRA `(.L_x_120) ;  /* 0xfffffffc00f08947 */ /* 0x004fea000383ffff */
[----:B------:R-:W-:Y:S05]  /*7570*/  BRA `(.L_x_55) ;  /* 0xffffffb800e47947 */ /* 0x000fea000383ffff */
.L_x_59:
[----:B------:R-:W-:-:S07]  /*7580*/  MOV R0, UR6 ;  /* 0x0000000600007c02 */ /* 0x000fce0008000f00 */
.L_x_121:
[----:B--2---:R2:W4:Y:S02]  /*7590*/  SYNCS.PHASECHK.TRANS64.TRYWAIT P0, [R0+URZ], R3 ;  /* 0x00000003000075a7 */ /* 0x00452400080011ff */
[----:B----4-:R-:W-:Y:S05]  /*75a0*/  @!P0 NANOSLEEP.SYNCS 0x989680 ;  /* 0x009896800000895d */ /* 0x010fea0003900000 */
[----:B------:R-:W4:Y:S02]  /*75b0*/  @!P0 SYNCS.PHASECHK.TRANS64 P0, [R0+URZ], R3 ;  /* 0x00000003000085a7 */ /* 0x000f2400080010ff */
[----:B----4-:R-:W-:Y:S05]  /*75c0*/  @!P0 BRA `(.L_x_121) ;  /* 0xfffffffc00f08947 */ /* 0x010fea000383ffff */
[----:B------:R-:W-:Y:S05]  /*75d0*/  BRA `(.L_x_122) ;  /* 0xffffffbc00c07947 */ /* 0x000fea000383ffff */
.L_x_60:
[----:B------:R-:W-:-:S07]  /*75e0*/  MOV R0, UR6 ;  /* 0x0000000600007c02 */ /* 0x000fce0008000f00 */
.L_x_123:
[----:B-1----:R1:W2:Y:S02]  /*75f0*/  SYNCS.PHASECHK.TRANS64.TRYWAIT P0, [R0+URZ], R3 ;  /* 0x00000003000075a7 */ /* 0x0022a400080011ff */
[----:B--2---:R-:W-:Y:S05]  /*7600*/  @!P0 NANOSLEEP.SYNCS 0x989680 ;  /* 0x009896800000895d */ /* 0x004fea0003900000 */
[----:B------:R-:W2:Y:S02]  /*7610*/  @!P0 SYNCS.PHASECHK.TRANS64 P0, [R0+URZ], R3 ;  /* 0x00000003000085a7 */ /* 0x000ea400080010ff */
[----:B--2---:R-:W-:Y:S05]  /*7620*/  @!P0 BRA `(.L_x_123) ;  /* 0xfffffffc00f08947 */ /* 0x004fea000383ffff */
[----:B------:R-:W-:Y:S05]  /*7630*/  BRA `(.L_x_124) ;  /* 0xffffffbc00cc7947 */ /* 0x000fea000383ffff */
.L_x_61:
[----:B------:R-:W-:-:S07]  /*7640*/  MOV R0, UR6 ;  /* 0x0000000600007c02 */ /* 0x000fce0008000f00 */
.L_x_125:
[----:B-1----:R1:W2:Y:S02]  /*7650*/  SYNCS.PHASECHK.TRANS64.TRYWAIT P0, [R0+URZ], R3 ;  /* 0x00000003000075a7 */ /* 0x0022a400080011ff */
[----:B--2---:R-:W-:Y:S05]  /*7660*/  @!P0 NANOSLEEP.SYNCS 0x989680 ;  /* 0x009896800000895d */ /* 0x004fea0003900000 */
[----:B------:R-:W2:Y:S02]  /*7670*/  @!P0 SYNCS.PHASECHK.TRANS64 P0, [R0+URZ], R3 ;  /* 0x00000003000085a7 */ /* 0x000ea400080010ff */
[----:B--2---:R-:W-:Y:S05]  /*7680*/  @!P0 BRA `(.L_x_125) ;  /* 0xfffffffc00f08947 */ /* 0x004fea000383ffff */
[----:B------:R-:W-:Y:S05]  /*7690*/  BRA `(.L_x_126) ;  /* 0xffffffbc00d87947 */ /* 0x000fea000383ffff */
.L_x_62:
[----:B------:R-:W-:-:S07]  /*76a0*/  MOV R0, UR7 ;  /* 0x0000000700007c02 */ /* 0x000fce0008000f00 */
.L_x_127:
[----:B-1----:R1:W2:Y:S02]  /*76b0*/  SYNCS.PHASECHK.TRANS64.TRYWAIT P0, [R0+URZ], R3 ;  /* 0x00000003000075a7 */ /* 0x0022a400080011ff */
[----:B--2---:R-:W-:Y:S05]  /*76c0*/  @!P0 NANOSLEEP.SYNCS 0x989680 ;  /* 0x009896800000895d */ /* 0x004fea0003900000 */
[----:B------:R-:W2:Y:S02]  /*76d0*/  @!P0 SYNCS.PHASECHK.TRANS64 P0, [R0+URZ], R3 ;  /* 0x00000003000085a7 */ /* 0x000ea400080010ff */
[----:B--2---:R-:W-:Y:S05]  /*76e0*/  @!P0 BRA `(.L_x_127) ;  /* 0xfffffffc00f08947 */ /* 0x004fea000383ffff */
[----:B------:R-:W-:Y:S05]  /*76f0*/  BRA `(.L_x_128) ;  /* 0xffffffbc00e47947 */ /* 0x000fea000383ffff */
.L_x_67:
[----:B--2---:R2:W3:Y:S02]  /*7700*/  SYNCS.PHASECHK.TRANS64.TRYWAIT P0, [R0+URZ+0x60], R3 ;  /* 0x00006003000075a7 */ /* 0x0044e400080011ff */
[----:B---3--:R-:W-:Y:S05]  /*7710*/  @!P0 NANOSLEEP.SYNCS 0x989680 ;  /* 0x009896800000895d */ /* 0x008fea0003900000 */
[----:B------:R-:W3:Y:S02]  /*7720*/  @!P0 SYNCS.PHASECHK.TRANS64 P0, [R0+URZ+0x60], R3 ;  /* 0x00006003000085a7 */ /* 0x000ee400080010ff */
[----:B---3--:R-:W-:Y:S05]  /*7730*/  @!P0 BRA `(.L_x_67) ;  /* 0xfffffffc00f08947 */ /* 0x008fea000383ffff */
[----:B------:R-:W-:Y:S05]  /*7740*/  BRA `(.L_x_129) ;  /* 0xffffffc000e87947 */ /* 0x000fea000383ffff */
.L_x_70:
[----:B------:R-:W-:Y:S07]  /*7750*/  MOV R0, UR7 ;  /* 0x0000000700007c02 */ /* 0x000fee0008000f00 */
.L_x_130:
[----:B--2---:R2:W3:Y:S02]  /*7760*/  SYNCS.PHASECHK.TRANS64.TRYWAIT P0, [R0+URZ+0x58], R3 ;  /* 0x00005803000075a7 */ /* 0x0044e400080011ff */
[----:B---3--:R-:W-:Y:S05]  /*7770*/  @!P0 NANOSLEEP.SYNCS 0x989680 ;  /* 0x009896800000895d */ /* 0x008fea0003900000 */
[----:B------:R-:W3:Y:S02]  /*7780*/  @!P0 SYNCS.PHASECHK.TRANS64 P0, [R0+URZ+0x58], R3 ;  /* 0x00005803000085a7 */ /* 0x000ee400080010ff */
[----:B---3--:R-:W-:Y:S05]  /*7790*/  @!P0 BRA `(.L_x_130) ;  /* 0xfffffffc00f08947 */ /* 0x008fea000383ffff */
[----:B------:R-:W-:Y:S05]  /*77a0*/  BRA `(.L_x_69) ;  /* 0xffffffc400c87947 */ /* 0x000fea000383ffff */
.L_x_73:
[----:B--2---:R-:W-:Y:S07]  /*77b0*/  MOV R3, UR7 ;  /* 0x0000000700037c02 */ /* 0x004fee0008000f00 */
.L_x_131:
[----:B-1----:R1:W2:Y:S02]  /*77c0*/  SYNCS.PHASECHK.TRANS64.TRYWAIT P0, [R3+URZ+0x40], R12 ;  /* 0x0000400c030075a7 */ /* 0x0022a400080011ff */
[----:B--2---:R-:W-:Y:S05]  /*77d0*/  @!P0 NANOSLEEP.SYNCS 0x989680 ;  /* 0x009896800000895d */ /* 0x004fea0003900000 */
[----:B------:R-:W2:Y:S02]  /*77e0*/  @!P0 SYNCS.PHASECHK.TRANS64 P0, [R3+URZ+0x40], R12 ;  /* 0x0000400c030085a7 */ /* 0x000ea400080010ff */
[----:B--2---:R-:W-:Y:S05]  /*77f0*/  @!P0 BRA `(.L_x_131) ;  /* 0xfffffffc00f08947 */ /* 0x004fea000383ffff */
[----:B------:R-:W-:Y:S05]  /*7800*/  BRA `(.L_x_132) ;  /* 0xffffffc800407947 */ /* 0x000fea000383ffff */
.L_x_74:
[----:B------:R-:W-:Y:S07]  /*7810*/  MOV R3, UR7 ;  /* 0x0000000700037c02 */ /* 0x000fee0008000f00 */
.L_x_133:
[----:B-1----:R1:W2:Y:S02]  /*7820*/  SYNCS.PHASECHK.TRANS64.TRYWAIT P0, [R3+URZ+0x48], R12 ;  /* 0x0000480c030075a7 */ /* 0x0022a400080011ff */
[----:B--2---:R-:W-:Y:S05]  /*7830*/  @!P0 NANOSLEEP.SYNCS 0x989680 ;  /* 0x009896800000895d */ /* 0x004fea0003900000 */
[----:B------:R-:W2:Y:S02]  /*7840*/  @!P0 SYNCS.PHASECHK.TRANS64 P0, [R3+URZ+0x48], R12 ;  /* 0x0000480c030085a7 */ /* 0x000ea400080010ff */
[----:B--2---:R-:W-:Y:S05]  /*7850*/  @!P0 BRA `(.L_x_133) ;  /* 0xfffffffc00f08947 */ /* 0x004fea000383ffff */
[----:B------:R-:W-:Y:S05]  /*7860*/  BRA `(.L_x_134) ;  /* 0xffffffc800c07947 */ /* 0x000fea000383ffff */
.L_x_76:
[----:B------:R-:W-:-:S07]  /*7870*/  MOV R0, UR7 ;  /* 0x0000000700007c02 */ /* 0x000fce0008000f00 */
.L_x_135:
[----:B-1----:R1:W3:Y:S02]  /*7880*/  SYNCS.PHASECHK.TRANS64.TRYWAIT P0, [R0+URZ+0x40], R3 ;  /* 0x00004003000075a7 */ /* 0x0022e400080011ff */
[----:B---3--:R-:W-:Y:S05]  /*7890*/  @!P0 NANOSLEEP.SYNCS 0x989680 ;  /* 0x009896800000895d */ /* 0x008fea0003900000 */
[----:B------:R-:W3:Y:S02]  /*78a0*/  @!P0 SYNCS.PHASECHK.TRANS64 P0, [R0+URZ+0x40], R3 ;  /* 0x00004003000085a7 */ /* 0x000ee400080010ff */
[----:B---3--:R-:W-:Y:S05]  /*78b0*/  @!P0 BRA `(.L_x_135) ;  /* 0xfffffffc00f08947 */ /* 0x008fea000383ffff */
[----:B------:R-:W-:Y:S05]  /*78c0*/  BRA `(.L_x_136) ;  /* 0xffffffcc00307947 */ /* 0x000fea000383ffff */
.L_x_78:
[----:B--2---:R2:W4:Y:S02]  /*78d0*/  SYNCS.PHASECHK.TRANS64.TRYWAIT P0, [R0+URZ+0x60], R3 ;  /* 0x00006003000075a7 */ /* 0x00452400080011ff */
[----:B----4-:R-:W-:Y:S05]  /*78e0*/  @!P0 NANOSLEEP.SYNCS 0x989680 ;  /* 0x009896800000895d */ /* 0x010fea0003900000 */
[----:B------:R-:W4:Y:S02]  /*78f0*/  @!P0 SYNCS.PHASECHK.TRANS64 P0, [R0+URZ+0x60], R3 ;  /* 0x00006003000085a7 */ /* 0x000f2400080010ff */
[----:B----4-:R-:W-:Y:S05]  /*7900*/  @!P0 BRA `(.L_x_78) ;  /* 0xfffffffc00f08947 */ /* 0x010fea000383ffff */
[----:B------:R-:W-:Y:S05]  /*7910*/  BRA `(.L_x_137) ;  /* 0xffffffcc00fc7947 */ /* 0x000fea000383ffff */
.L_x_89:
[----:B-1----:R1:W3:Y:S02]  /*7920*/  SYNCS.PHASECHK.TRANS64.TRYWAIT P1, [R0+URZ+0x30], R3 ;  /* 0x00003003000075a7 */ /* 0x0022e400080211ff */
[----:B---3--:R-:W-:Y:S05]  /*7930*/  @!P1 NANOSLEEP.SYNCS 0x989680 ;  /* 0x009896800000995d */ /* 0x008fea0003900000 */
[----:B------:R-:W3:Y:S02]  /*7940*/  @!P1 SYNCS.PHASECHK.TRANS64 P1, [R0+URZ+0x30], R3 ;  /* 0x00003003000095a7 */ /* 0x000ee400080210ff */
[----:B---3--:R-:W-:Y:S05]  /*7950*/  @!P1 BRA `(.L_x_89) ;  /* 0xfffffffc00f09947 */ /* 0x008fea000383ffff */
[----:B------:R-:W-:Y:S05]  /*7960*/  BRA `(.L_x_88) ;  /* 0xffffffdc00147947 */ /* 0x000fea000383ffff */
.L_x_91:
[----:B-1----:R1:W4:Y:S02]  /*7970*/  SYNCS.PHASECHK.TRANS64.TRYWAIT P0, [R113+URZ+0x80], R2 ;  /* 0x00008002710075a7 */ /* 0x00232400080011ff */
[----:B----4-:R-:W-:Y:S05]  /*7980*/  @!P0 NANOSLEEP.SYNCS 0x989680 ;  /* 0x009896800000895d */ /* 0x010fea0003900000 */
[----:B------:R-:W4:Y:S02]  /*7990*/  @!P0 SYNCS.PHASECHK.TRANS64 P0, [R113+URZ+0x80], R2 ;  /* 0x00008002710085a7 */ /* 0x000f2400080010ff */
[----:B----4-:R-:W-:Y:S05]  /*79a0*/  @!P0 BRA `(.L_x_91) ;  /* 0xfffffffc00f08947 */ /* 0x010fea000383ffff */
[----:B------:R-:W-:Y:S05]  /*79b0*/  BRA `(.L_x_90) ;  /* 0xffffffdc00687947 */ /* 0x000fea000383ffff */
.L_x_99:
[----:B--2---:R2:W3:Y:S02]  /*79c0*/  SYNCS.PHASECHK.TRANS64.TRYWAIT P0, [R32+URZ+0x30], R3 ;  /* 0x00003003200075a7 */ /* 0x0044e400080011ff */
[----:B---3--:R-:W-:Y:S05]  /*79d0*/  @!P0 NANOSLEEP.SYNCS 0x989680 ;  /* 0x009896800000895d */ /* 0x008fea0003900000 */
[----:B------:R-:W3:Y:S02]  /*79e0*/  @!P0 SYNCS.PHASECHK.TRANS64 P0, [R32+URZ+0x30], R3 ;  /* 0x00003003200085a7 */ /* 0x000ee400080010ff */
[----:B---3--:R-:W-:Y:S05]  /*79f0*/  @!P0 BRA `(.L_x_99) ;  /* 0xfffffffc00f08947 */ /* 0x008fea000383ffff */
[----:B------:R-:W-:Y:S05]  /*7a00*/  BRA `(.L_x_98) ;  /* 0xffffffe800587947 */ /* 0x000fea000383ffff */
        .weak           $__internal_0_$__cuda_sm10x_tcgen05_guardrail_trap_col_being_dealloced_not_returned_by_alloc
        .type           $__internal_0_$__cuda_sm10x_tcgen05_guardrail_trap_col_being_dealloced_not_returned_by_alloc,@function
        .size           $__internal_0_$__cuda_sm10x_tcgen05_guardrail_trap_col_being_dealloced_not_returned_by_alloc,($__internal_1_$__cuda_sm10x_tcgen05_guardrail_trap_phase_invalid_during_alloc - $__internal_0_$__cuda_sm10x_tcgen05_guardrail_trap_col_being_dealloced_not_returned_by_alloc)
$__internal_0_$__cuda_sm10x_tcgen05_guardrail_trap_col_being_dealloced_not_returned_by_alloc:
[----:B------:R-:W-:Y:S05]  /*7a10*/  BPT.TRAP 0x1 ;  /* 0x000000040000795c */ /* 0x000fea0000300000 */
[----:B------:R-:W-:-:S04]  /*7a20*/  HFMA2 R3, -RZ, RZ, 0, 0 ;  /* 0x00000000ff037431 */ /* 0x000fc800000001ff */
[----:B------:R-:W-:Y:S05]  /*7a30*/  RET.REL.NODEC R2 `(_ZN7cutlass13device_kernelINS_4gemm6kernel13GemmUniversalIN4cute5tupleIJiiiiEEENS1_10collective13CollectiveMmaINS1_35MainloopSm100TmaUmmaWarpSpecializedILi3ELi2ELi4ENS5_IJNS4_1CILi1EEESB_SB_EEEEENS5_IJNSA_ILi64EEENSA_ILi128EEESF_EEENS_12float_e4m3_tENS5_IJlSB_lEEESH_SI_NS4_8TiledMMAINS4_8MMA_AtomIJNS4_10MMA_TraitsINS4_19SM100_MMA_F8F6F4_SSEJSH_SH_fSE_SF_NS4_17integral_constantINS4_4UMMA5MajorELSP_0EEESQ_NSN_INSO_7ScaleInELSR_0EEESS_EEEEEENS4_6LayoutISC_NS5_IJNSA_ILi0EEESW_SW_EEEEENS5_IJNS4_10UnderscoreESZ_SZ_EEEEENS4_13SM90_TMA_LOADENS4_14ComposedLayoutINS4_7SwizzleILi3ELi4ELi3EEENS4_18smem_ptr_flag_bitsILi8EEENSV_INS5_IJNSA_ILi8EEESF_EEENS5_IJSF_SB_EEEEEEEvNS4_8identityES12_S1C_vS1D_EENS_8epilogue10collective18CollectiveEpilogueINS1F_23Sm100TmaWarpSpecializedILi2ELi2ELi32ELb0ELb0EEEJSG_NS5_IJNSV_ISE_SB_EES1K_EEESH_SI_SH_SI_NS1F_6fusion15FusionCallbacksIS1J_NS1M_17LinearCombinationISH_fSH_fLNS_15FloatRoundStyleE2EEESG_S1L_JEEENS4_5SM1004TMEM4LOAD26SM100_TMEM_LOAD_16dp32b32xES12_NS13_INS14_ILi2ELi4ELi3EEES17_NSV_INS5_IJS18_SE_EEENS5_IJSE_SB_EEEEEEENS4_39AutoVectorizingCopyWithAssumedAlignmentILi128EEENS4_14SM90_TMA_STOREES20_S22_S22_EEEvvEEEEvNT_6ParamsE) ;  /* 0xffffff8402707950 */ /* 0x000fea0003c3ffff */
        .weak           $__internal_1_$__cuda_sm10x_tcgen05_guardrail_trap_phase_invalid_during_alloc
        .type           $__internal_1_$__cuda_sm10x_tcgen05_guardrail_trap_phase_invalid_during_alloc,@function
        .size           $__internal_1_$__cuda_sm10x_tcgen05_guardrail_trap_phase_invalid_during_alloc,($__internal_2_$__cuda_sm10x_tcgen05_guardrail_trap_unallocated_columns_being_dealloced - $__internal_1_$__cuda_sm10x_tcgen05_guardrail_trap_phase_invalid_during_alloc)
$__internal_1_$__cuda_sm10x_tcgen05_guardrail_trap_phase_invalid_during_alloc:
[----:B------:R-:W-:Y:S05]  /*7a40*/  BPT.TRAP 0x1 ;  /* 0x000000040000795c */ /* 0x000fea0000300000 */
[----:B------:R-:W-:-:S04]  /*7a50*/  MOV R3, 0x0 ;  /* 0x0000000000037802 */ /* 0x000fc80000000f00 */
[----:B------:R-:W-:Y:S05]  /*7a60*/  RET.REL.NODEC R2 `(_ZN7cutlass13device_kernelINS_4gemm6kernel13GemmUniversalIN4cute5tupleIJiiiiEEENS1_10collective13CollectiveMmaINS1_35MainloopSm100TmaUmmaWarpSpecializedILi3ELi2ELi4ENS5_IJNS4_1CILi1EEESB_SB_EEEEENS5_IJNSA_ILi64EEENSA_ILi128EEESF_EEENS_12float_e4m3_tENS5_IJlSB_lEEESH_SI_NS4_8TiledMMAINS4_8MMA_AtomIJNS4_10MMA_TraitsINS4_19SM100_MMA_F8F6F4_SSEJSH_SH_fSE_SF_NS4_17integral_constantINS4_4UMMA5MajorELSP_0EEESQ_NSN_INSO_7ScaleInELSR_0EEESS_EEEEEENS4_6LayoutISC_NS5_IJNSA_ILi0EEESW_SW_EEEEENS5_IJNS4_10UnderscoreESZ_SZ_EEEEENS4_13SM90_TMA_LOADENS4_14ComposedLayoutINS4_7SwizzleILi3ELi4ELi3EEENS4_18smem_ptr_flag_bitsILi8EEENSV_INS5_IJNSA_ILi8EEESF_EEENS5_IJSF_SB_EEEEEEEvNS4_8identityES12_S1C_vS1D_EENS_8epilogue10collective18CollectiveEpilogueINS1F_23Sm100TmaWarpSpecializedILi2ELi2ELi32ELb0ELb0EEEJSG_NS5_IJNSV_ISE_SB_EES1K_EEESH_SI_SH_SI_NS1F_6fusion15FusionCallbacksIS1J_NS1M_17LinearCombinationISH_fSH_fLNS_15FloatRoundStyleE2EEESG_S1L_JEEENS4_5SM1004TMEM4LOAD26SM100_TMEM_LOAD_16dp32b32xES12_NS13_INS14_ILi2ELi4ELi3EEES17_NSV_INS5_IJS18_SE_EEENS5_IJSE_SB_EEEEEEENS4_39AutoVectorizingCopyWithAssumedAlignmentILi128EEENS4_14SM90_TMA_STOREES20_S22_S22_EEEvvEEEEvNT_6ParamsE) ;  /* 0xffffff8402647950 */ /* 0x000fea0003c3ffff */
        .weak           $__internal_2_$__cuda_sm10x_tcgen05_guardrail_trap_unallocated_columns_being_dealloced
        .type           $__internal_2_$__cuda_sm10x_tcgen05_guardrail_trap_unallocated_columns_being_dealloced,@function
        .size           $__internal_2_$__cuda_sm10x_tcgen05_guardrail_trap_unallocated_columns_being_dealloced,(.L_x_139 - $__internal_2_$__cuda_sm10x_tcgen05_guardrail_trap_unallocated_columns_being_dealloced)
$__internal_2_$__cuda_sm10x_tcgen05_guardrail_trap_unallocated_columns_being_dealloced:
[----:B------:R-:W-:Y:S05]  /*7a70*/  BPT.TRAP 0x1 ;  /* 0x000000040000795c */ /* 0x000fea0000300000 */
[----:B------:R-:W-:-:S04]  /*7a80*/  HFMA2 R3, -RZ, RZ, 0, 0 ;  /* 0x00000000ff037431 */ /* 0x000fc800000001ff */
[----:B------:R-:W-:Y:S05]  /*7a90*/  RET.REL.NODEC R2 `(_ZN7cutlass13device_kernelINS_4gemm6kernel13GemmUniversalIN4cute5tupleIJiiiiEEENS1_10collective13CollectiveMmaINS1_35MainloopSm100TmaUmmaWarpSpecializedILi3ELi2ELi4ENS5_IJNS4_1CILi1EEESB_SB_EEEEENS5_IJNSA_ILi64EEENSA_ILi128EEESF_EEENS_12float_e4m3_tENS5_IJlSB_lEEESH_SI_NS4_8TiledMMAINS4_8MMA_AtomIJNS4_10MMA_TraitsINS4_19SM100_MMA_F8F6F4_SSEJSH_SH_fSE_SF_NS4_17integral_constantINS4_4UMMA5MajorELSP_0EEESQ_NSN_INSO_7ScaleInELSR_0EEESS_EEEEEENS4_6LayoutISC_NS5_IJNSA_ILi0EEESW_SW_EEEEENS5_IJNS4_10UnderscoreESZ_SZ_EEEEENS4_13SM90_TMA_LOADENS4_14ComposedLayoutINS4_7SwizzleILi3ELi4ELi3EEENS4_18smem_ptr_flag_bitsILi8EEENSV_INS5_IJNSA_ILi8EEESF_EEENS5_IJSF_SB_EEEEEEEvNS4_8identityES12_S1C_vS1D_EENS_8epilogue10collective18CollectiveEpilogueINS1F_23Sm100TmaWarpSpecializedILi2ELi2ELi32ELb0ELb0EEEJSG_NS5_IJNSV_ISE_SB_EES1K_EEESH_SI_SH_SI_NS1F_6fusion15FusionCallbacksIS1J_NS1M_17LinearCombinationISH_fSH_fLNS_15FloatRoundStyleE2EEESG_S1L_JEEENS4_5SM1004TMEM4LOAD26SM100_TMEM_LOAD_16dp32b32xES12_NS13_INS14_ILi2ELi4ELi3EEES17_NSV_INS5_IJS18_SE_EEENS5_IJSE_SB_EEEEEEENS4_39AutoVectorizingCopyWithAssumedAlignmentILi128EEENS4_14SM90_TMA_STOREES20_S22_S22_EEEvvEEEEvNT_6ParamsE) ;  /* 0xffffff8402587950 */ /* 0x000fea0003c3ffff */
.L_x_138:
[----:B------:R-:W-:-:S00]  /*7aa0*/  BRA `(.L_x_138) ;  /* 0xfffffffc00fc7947 */ /* 0x000fc0000383ffff */
[----:B------:R-:W-:-:S00]  /*7ab0*/  NOP ;  /* 0x0000000000007918 */ /* 0x000fc00000000000 */
        /* <DEDUP_REMOVED lines=12> */
.L_x_139:


//--------------------- .nv.global.init           --------------------------
	.section	.nv.global.init,"aw",@progbits
.nv.global.init:
	.type		$str$27,@object
	.size		$str$27,($str$28 - $str$27)
$str$27:
        /*0000*/ 	.byte	0x28, 0x61, 0x64, 0x64, 0x72, 0x65, 0x73, 0x73, 0x20, 0x26, 0x20, 0x6d, 0x61, 0x73, 0x6b, 0x29
        /*0010*/ 	.byte	0x20, 0x3d, 0x3d, 0x20, 0x30, 0x00
	.type		$str$28,@object
	.size		$str$28,($str$26 - $str$28)
$str$28:
        /*0016*/ 	.byte	0x2f, 0x74, 0x6d, 0x70, 0x2f, 0x63, 0x75, 0x74, 0x6c, 0x61, 0x73, 0x73, 0x5f, 0x73, 0x77, 0x65
        /*0026*/ 	.byte	0x65, 0x70, 0x5f, 0x73, 0x72, 0x63, 0x2f, 0x69, 0x6e, 0x63, 0x6c, 0x75, 0x64, 0x65, 0x2f, 0x63
        /*0036*/ 	.byte	0x75, 0x74, 0x65, 0x2f, 0x70, 0x6f, 0x69, 0x6e, 0x74, 0x65, 0x72, 0x5f, 0x66, 0x6c, 0x61, 0x67
        /*0046*/ 	.byte	0x67, 0x65, 0x64, 0x2e, 0x68, 0x70, 0x70, 0x00
	.type		$str$26,@object
	.size		$str$26,($str$25 - $str$26)
$str$26:
        /*004e*/ 	.byte	0x2f, 0x74, 0x6d, 0x70, 0x2f, 0x63, 0x75, 0x74, 0x6c, 0x61, 0x73, 0x73, 0x5f, 0x73, 0x77, 0x65
        /*005e*/ 	.byte	0x65, 0x70, 0x5f, 0x73, 0x72, 0x63, 0x2f, 0x69, 0x6e, 0x63, 0x6c, 0x75, 0x64, 0x65, 0x2f, 0x63
        /*006e*/ 	.byte	0x75, 0x74, 0x65, 0x2f, 0x61, 0x74, 0x6f, 0x6d, 0x2f, 0x63, 0x6f, 0x70, 0x79, 0x5f, 0x74, 0x72
        /*007e*/ 	.byte	0x61, 0x69, 0x74, 0x73, 0x5f, 0x73, 0x6d, 0x31, 0x30, 0x30, 0x2e, 0x68, 0x70, 0x70, 0x00
	.type		$str$25,@object
	.size		$str$25,(__unnamed_1 - $str$25)
$str$25:
        /*008d*/ 	.byte	0x28, 0x28, 0x75, 0x69, 0x6e, 0x74, 0x33, 0x32, 0x5f, 0x74, 0x28, 0x74, 0x68, 0x72, 0x65, 0x61
        /*009d*/ 	.byte	0x64, 0x49, 0x64, 0x78, 0x2e, 0x78, 0x29, 0x20, 0x2f, 0x20, 0x33, 0x32, 0x29, 0x20, 0x25, 0x20
        /*00ad*/ 	.byte	0x34, 0x29, 0x20, 0x3d, 0x3d, 0x20, 0x28, 0x28, 0x28, 0x74, 0x6d, 0x65, 0x6d, 0x5f, 0x61, 0x64
        /*00bd*/ 	.byte	0x64, 0x72, 0x20, 0x3e, 0x3e, 0x20, 0x31, 0x36, 0x29, 0x20, 0x2f, 0x20, 0x33, 0x32, 0x29, 0x20
        /*00cd*/ 	.byte	0x25, 0x20, 0x34, 0x29, 0x00
	.type		__unnamed_1,@object
	.size		__unnamed_1,(__unnamed_2 - __unnamed_1)
__unnamed_1:
        /*00d2*/ 	.byte	0x61, 0x75, 0x74, 0x6f, 0x20, 0x63, 0x75, 0x74, 0x65, 0x3a, 0x3a, 0x61, 0x73, 0x5f, 0x70, 0x6f
        /* <DEDUP_REMOVED lines=24> */
        /*0262*/ 	.byte	0x3c, 0x34, 0x30, 0x39, 0x36, 0x3e, 0x3e, 0x3e, 0x3e, 0x5d, 0x00
	.type		__unnamed_2,@object
	.size		__unnamed_2,(.L_2 - __unnamed_2)
__unnamed_2:
        /* <DEDUP_REMOVED lines=40> */
        /*04ed*/ 	.byte	0x74, 0x65, 0x3a, 0x3a, 0x43, 0x3c, 0x30, 0x3e, 0x3e, 0x3e, 0x3e, 0x5d, 0x00
.L_2:


//--------------------- .nv.shared._ZN7cutlass13device_kernelINS_4gemm6kernel13GemmUniversalIN4cute5tupleIJiiiiEEENS1_10collective13CollectiveMmaINS1_35MainloopSm100TmaUmmaWarpSpecializedILi3ELi2ELi4ENS5_IJNS4_1CILi1EEESB_SB_EEEEENS5_IJNSA_ILi64EEENSA_ILi128EEESF_EEENS_12float_e4m3_tENS5_IJlSB_lEEESH_SI_NS4_8TiledMMAINS4_8MMA_AtomIJNS4_10MMA_TraitsINS4_19SM100_MMA_F8F6F4_SSEJSH_SH_fSE_SF_NS4_17integral_constantINS4_4UMMA5MajorELSP_0EEESQ_NSN_INSO_7ScaleInELSR_0EEESS_EEEEEENS4_6LayoutISC_NS5_IJNSA_ILi0EEESW_SW_EEEEENS5_IJNS4_10UnderscoreESZ_SZ_EEEEENS4_13SM90_TMA_LOADENS4_14ComposedLayoutINS4_7SwizzleILi3ELi4ELi3EEENS4_18smem_ptr_flag_bitsILi8EEENSV_INS5_IJNSA_ILi8EEESF_EEENS5_IJSF_SB_EEEEEEEvNS4_8identityES12_S1C_vS1D_EENS_8epilogue10collective18CollectiveEpilogueINS1F_23Sm100TmaWarpSpecializedILi2ELi2ELi32ELb0ELb0EEEJSG_NS5_IJNSV_ISE_SB_EES1K_EEESH_SI_SH_SI_NS1F_6fusion15FusionCallbacksIS1J_NS1M_17LinearCombinationISH_fSH_fLNS_15FloatRoundStyleE2EEESG_S1L_JEEENS4_5SM1004TMEM4LOAD26SM100_TMEM_LOAD_16dp32b32xES12_NS13_INS14_ILi2ELi4ELi3EEES17_NSV_INS5_IJS18_SE_EEENS5_IJSE_SB_EEEEEEENS4_39AutoVectorizingCopyWithAssumedAlignmentILi128EEENS4_14SM90_TMA_STOREES20_S22_S22_EEEvvEEEEvNT_6ParamsE --------------------------
	.section	.nv.shared._ZN7cutlass13device_kernelINS_4gemm6kernel13GemmUniversalIN4cute5tupleIJiiiiEEENS1_10collective13CollectiveMmaINS1_35MainloopSm100TmaUmmaWarpSpecializedILi3ELi2ELi4ENS5_IJNS4_1CILi1EEESB_SB_EEEEENS5_IJNSA_ILi64EEENSA_ILi128EEESF_EEENS_12float_e4m3_tENS5_IJlSB_lEEESH_SI_NS4_8TiledMMAINS4_8MMA_AtomIJNS4_10MMA_TraitsINS4_19SM100_MMA_F8F6F4_SSEJSH_SH_fSE_SF_NS4_17integral_constantINS4_4UMMA5MajorELSP_0EEESQ_NSN_INSO_7ScaleInELSR_0EEESS_EEEEEENS4_6LayoutISC_NS5_IJNSA_ILi0EEESW_SW_EEEEENS5_IJNS4_10UnderscoreESZ_SZ_EEEEENS4_13SM90_TMA_LOADENS4_14ComposedLayoutINS4_7SwizzleILi3ELi4ELi3EEENS4_18smem_ptr_flag_bitsILi8EEENSV_INS5_IJNSA_ILi8EEESF_EEENS5_IJSF_SB_EEEEEEEvNS4_8identityES12_S1C_vS1D_EENS_8epilogue10collective18CollectiveEpilogueINS1F_23Sm100TmaWarpSpecializedILi2ELi2ELi32ELb0ELb0EEEJSG_NS5_IJNSV_ISE_SB_EES1K_EEESH_SI_SH_SI_NS1F_6fusion15FusionCallbacksIS1J_NS1M_17LinearCombinationISH_fSH_fLNS_15FloatRoundStyleE2EEESG_S1L_JEEENS4_5SM1004TMEM4LOAD26SM100_TMEM_LOAD_16dp32b32xES12_NS13_INS14_ILi2ELi4ELi3EEES17_NSV_INS5_IJS18_SE_EEENS5_IJSE_SB_EEEEEEENS4_39AutoVectorizingCopyWithAssumedAlignmentILi128EEENS4_14SM90_TMA_STOREES20_S22_S22_EEEvvEEEEvNT_6ParamsE,"aw",@nobits
	.sectionflags	@""
	.align	16
	.zero		1024


//--------------------- .nv.shared.reserved.0     --------------------------
	.section	.nv.shared.reserved.0,"aw",@nobits
	.weak		__nv_reservedSMEM_offset_0_alias
	.size		__nv_reservedSMEM_offset_0_alias, 0, 64
	.other		__nv_reservedSMEM_offset_0_alias,@"STO_CUDA_RESERVED_SHARED STV_DEFAULT"
__nv_reservedSMEM_offset_0_alias:
	.zero		0
.nv.shared.reserved.0:
	.zero		64
	.weak		__nv_reservedSMEM_tcgen05_partition
	.type		__nv_reservedSMEM_tcgen05_partition,@object
	.size		__nv_reservedSMEM_tcgen05_partition,(.L_0 - __nv_reservedSMEM_tcgen05_partition)
__nv_reservedSMEM_tcgen05_partition:
	.zero		32
.L_0:


//--------------------- .nv.global                --------------------------
	.section	.nv.global,"aw",@nobits
.nv.global:
	.type		_ZN39_INTERNAL_382423ba_4_k_cu_b4b68e54_74514cute1_E,@object
	.size		_ZN39_INTERNAL_382423ba_4_k_cu_b4b68e54_74514cute1_E,(_ZN39_INTERNAL_382423ba_4_k_cu_b4b68e54_74514cuda3std3__45__cpo6cbeginE - _ZN39_INTERNAL_382423ba_4_k_cu_b4b68e54_74514cute1_E)
_ZN39_INTERNAL_382423ba_4_k_cu_b4b68e54_74514cute1_E:
	.zero		1
	.type		_ZN39_INTERNAL_382423ba_4_k_cu_b4b68e54_74514cuda3std3__45__cpo6cbeginE,@object
	.size		_ZN39_INTERNAL_382423ba_4_k_cu_b4b68e54_74514cuda3std3__45__cpo6cbeginE,(_ZN39_INTERNAL_382423ba_4_k_cu_b4b68e54_74514cuda3std3__48in_placeE - _ZN39_INTERNAL_382423ba_4_k_cu_b4b68e54_74514cuda3std3__45__cpo6cbeginE)
_ZN39_INTERNAL_382423ba_4_k_cu_b4b68e54_74514cuda3std3__45__cpo6cbeginE:
	.zero		1
	.type		_ZN39_INTERNAL_382423ba_4_k_cu_b4b68e54_74514cuda3std3__48in_placeE,@object
	.size		_ZN39_INTERNAL_382423ba_4_k_cu_b4b68e54_74514cuda3std3__48in_placeE,(_ZN39_INTERNAL_382423ba_4_k_cu_b4b68e54_74514cuda3std6ranges3__45__cpo9iter_moveE - _ZN39_INTERNAL_382423ba_4_k_cu_b4b68e54_74514cuda3std3__48in_placeE)
_ZN39_INTERNAL_382423ba_4_k_cu_b4b68e54_74514cuda3std3__48in_placeE:
	.zero		1
	.type		_ZN39_INTERNAL_382423ba_4_k_cu_b4b68e54_74514cuda3std6ranges3__45__cpo9iter_moveE,@object
	.size		_ZN39_INTERNAL_382423ba_4_k_cu_b4b68e54_74514cuda3std6ranges3__45__cpo9iter_moveE,(_ZN39_INTERNAL_382423ba_4_k_cu_b4b68e54_74514cuda3std3__45__cpo5beginE - _ZN39_INTERNAL_382423ba_4_k_cu_b4b68e54_74514cuda3std6ranges3__45__cpo9iter_moveE)
_ZN39_INTERNAL_382423ba_4_k_cu_b4b68e54_74514cuda3std6ranges3__45__cpo9iter_moveE:
	.zero		1
	.type		_ZN39_INTERNAL_382423ba_4_k_cu_b4b68e54_74514cuda3std3__45__cpo5beginE,@object
	.size		_ZN39_INTERNAL_382423ba_4_k_cu_b4b68e54_74514cuda3std3__45__cpo5beginE,(_ZN39_INTERNAL_382423ba_4_k_cu_b4b68e54_74514cuda3std3__441_GLOBAL__N__382423ba_4_k_cu_b4b68e54_74516ignoreE - _ZN39_INTERNAL_382423ba_4_k_cu_b4b68e54_74514cuda3std3__45__cpo5beginE)
_ZN39_INTERNAL_382423ba_4_k_cu_b4b68e54_74514cuda3std3__45__cpo5beginE:
	.zero		1
	.type		_ZN39_INTERNAL_382423ba_4_k_cu_b4b68e54_74514cuda3std3__441_GLOBAL__N__382423ba_4_k_cu_b4b68e54_74516ignoreE,@object
	.size		_ZN39_INTERNAL_382423ba_4_k_cu_b4b68e54_74514cuda3std3__441_GLOBAL__N__382423ba_4_k_cu_b4b68e54_74516ignoreE,(_ZN39_INTERNAL_382423ba_4_k_cu_b4b68e54_74514cute7productE - _ZN39_INTERNAL_382423ba_4_k_cu_b4b68e54_74514cuda3std3__441_GLOBAL__N__382423ba_4_k_cu_b4b68e54_74516ignoreE)
_ZN39_INTERNAL_382423ba_4_k_cu_b4b68e54_74514cuda3std3__441_GLOBAL__N__382423ba_4_k_cu_b4b68e54_74516ignoreE:
	.zero		1
	.type		_ZN39_INTERNAL_382423ba_4_k_cu_b4b68e54_74514cute7productE,@object
	.size		_ZN39_INTERNAL_382423ba_4_k_cu_b4b68e54_74514cute7productE,(_ZN39_INTERNAL_382423ba_4_k_cu_b4b68e54_74514cuda3std3__45__cpo3endE - _ZN39_INTERNAL_382423ba_4_k_cu_b4b68e54_74514cute7productE)
_ZN39_INTERNAL_382423ba_4_k_cu_b4b68e54_74514cute7productE:
	.zero		1
	.type		_ZN39_INTERNAL_382423ba_4_k_cu_b4b68e54_74514cuda3std3__45__cpo3endE,@object
	.size		_ZN39_INTERNAL_382423ba_4_k_cu_b4b68e54_74514cuda3std3__45__cpo3endE,(_ZN39_INTERNAL_382423ba_4_k_cu_b4b68e54_74514cuda3std3__419piecewise_constructE - _ZN39_INTERNAL_382423ba_4_k_cu_b4b68e54_74514cuda3std3__45__cpo3endE)
_ZN39_INTERNAL_382423ba_4_k_cu_b4b68e54_74514cuda3std3__45__cpo3endE:
	.zero		1
	.type		_ZN39_INTERNAL_382423ba_4_k_cu_b4b68e54_74514cuda3std3__419piecewise_constructE,@object
	.size		_ZN39_INTERNAL_382423ba_4_k_cu_b4b68e54_74514cuda3std3__419piecewise_constructE,(_ZN39_INTERNAL_382423ba_4_k_cu_b4b68e54_74514cuda3std3__45__cpo4cendE - _ZN39_INTERNAL_382423ba_4_k_cu_b4b68e54_74514cuda3std3__419piecewise_constructE)
_ZN39_INTERNAL_382423ba_4_k_cu_b4b68e54_74514cuda3std3__419piecewise_constructE:
	.zero		1
	.type		_ZN39_INTERNAL_382423ba_4_k_cu_b4b68e54_74514cuda3std3__45__cpo4cendE,@object
	.size		_ZN39_INTERNAL_382423ba_4_k_cu_b4b68e54_74514cuda3std3__45__cpo4cendE,(_ZN39_INTERNAL_382423ba_4_k_cu_b4b68e54_74514cuda3std6ranges3__45__cpo4swapE - _ZN39_INTERNAL_382423ba_4_k_cu_b4b68e54_74514cuda3std3__45__cpo4cendE)
_ZN39_INTERNAL_382423ba_4_k_cu_b4b68e54_74514cuda3std3__45__cpo4cendE:
	.zero		1
	.type		_ZN39_INTERNAL_382423ba_4_k_cu_b4b68e54_74514cuda3std6ranges3__45__cpo4swapE,@object
	.size		_ZN39_INTERNAL_382423ba_4_k_cu_b4b68e54_74514cuda3std6ranges3__45__cpo4swapE,(.L_10 - _ZN39_INTERNAL_382423ba_4_k_cu_b4b68e54_74514cuda3std6ranges3__45__cpo4swapE)
_ZN39_INTERNAL_382423ba_4_k_cu_b4b68e54_74514cuda3std6ranges3__45__cpo4swapE:
	.zero		1
.L_10:


//--------------------- .nv.constant0._ZN7cutlass13device_kernelINS_4gemm6kernel13GemmUniversalIN4cute5tupleIJiiiiEEENS1_10collective13CollectiveMmaINS1_35MainloopSm100TmaUmmaWarpSpecializedILi3ELi2ELi4ENS5_IJNS4_1CILi1EEESB_SB_EEEEENS5_IJNSA_ILi64EEENSA_ILi128EEESF_EEENS_12float_e4m3_tENS5_IJlSB_lEEESH_SI_NS4_8TiledMMAINS4_8MMA_AtomIJNS4_10MMA_TraitsINS4_19SM100_MMA_F8F6F4_SSEJSH_SH_fSE_SF_NS4_17integral_constantINS4_4UMMA5MajorELSP_0EEESQ_NSN_INSO_7ScaleInELSR_0EEESS_EEEEEENS4_6LayoutISC_NS5_IJNSA_ILi0EEESW_SW_EEEEENS5_IJNS4_10UnderscoreESZ_SZ_EEEEENS4_13SM90_TMA_LOADENS4_14ComposedLayoutINS4_7SwizzleILi3ELi4ELi3EEENS4_18smem_ptr_flag_bitsILi8EEENSV_INS5_IJNSA_ILi8EEESF_EEENS5_IJSF_SB_EEEEEEEvNS4_8identityES12_S1C_vS1D_EENS_8epilogue10collective18CollectiveEpilogueINS1F_23Sm100TmaWarpSpecializedILi2ELi2ELi32ELb0ELb0EEEJSG_NS5_IJNSV_ISE_SB_EES1K_EEESH_SI_SH_SI_NS1F_6fusion15FusionCallbacksIS1J_NS1M_17LinearCombinationISH_fSH_fLNS_15FloatRoundStyleE2EEESG_S1L_JEEENS4_5SM1004TMEM4LOAD26SM100_TMEM_LOAD_16dp32b32xES12_NS13_INS14_ILi2ELi4ELi3EEES17_NSV_INS5_IJS18_SE_EEENS5_IJSE_SB_EEEEEEENS4_39AutoVectorizingCopyWithAssumedAlignmentILi128EEENS4_14SM90_TMA_STOREES20_S22_S22_EEEvvEEEEvNT_6ParamsE --------------------------
	.section	.nv.constant0._ZN7cutlass13device_kernelINS_4gemm6kernel13GemmUniversalIN4cute5tupleIJiiiiEEENS1_10collective13CollectiveMmaINS1_35MainloopSm100TmaUmmaWarpSpecializedILi3ELi2ELi4ENS5_IJNS4_1CILi1EEESB_SB_EEEEENS5_IJNSA_ILi64EEENSA_ILi128EEESF_EEENS_12float_e4m3_tENS5_IJlSB_lEEESH_SI_NS4_8TiledMMAINS4_8MMA_AtomIJNS4_10MMA_TraitsINS4_19SM100_MMA_F8F6F4_SSEJSH_SH_fSE_SF_NS4_17integral_constantINS4_4UMMA5MajorELSP_0EEESQ_NSN_INSO_7ScaleInELSR_0EEESS_EEEEEENS4_6LayoutISC_NS5_IJNSA_ILi0EEESW_SW_EEEEENS5_IJNS4_10UnderscoreESZ_SZ_EEEEENS4_13SM90_TMA_LOADENS4_14ComposedLayoutINS4_7SwizzleILi3ELi4ELi3EEENS4_18smem_ptr_flag_bitsILi8EEENSV_INS5_IJNSA_ILi8EEESF_EEENS5_IJSF_SB_EEEEEEEvNS4_8identityES12_S1C_vS1D_EENS_8epilogue10collective18CollectiveEpilogueINS1F_23Sm100TmaWarpSpecializedILi2ELi2ELi32ELb0ELb0EEEJSG_NS5_IJNSV_ISE_SB_EES1K_EEESH_SI_SH_SI_NS1F_6fusion15FusionCallbacksIS1J_NS1M_17LinearCombinationISH_fSH_fLNS_15FloatRoundStyleE2EEESG_S1L_JEEENS4_5SM1004TMEM4LOAD26SM100_TMEM_LOAD_16dp32b32xES12_NS13_INS14_ILi2ELi4ELi3EEES17_NSV_INS5_IJS18_SE_EEENS5_IJSE_SB_EEEEEEENS4_39AutoVectorizingCopyWithAssumedAlignmentILi128EEENS4_14SM90_TMA_STOREES20_S22_S22_EEEvvEEEEvNT_6ParamsE,"a",@progbits
	.sectionflags	@""
	.align	4
.nv.constant0._ZN7cutlass13device_kernelINS_4gemm6kernel13GemmUniversalIN4cute5tupleIJiiiiEEENS1_10collective13CollectiveMmaINS1_35MainloopSm100TmaUmmaWarpSpecializedILi3ELi2ELi4ENS5_IJNS4_1CILi1EEESB_SB_EEEEENS5_IJNSA_ILi64EEENSA_ILi128EEESF_EEENS_12float_e4m3_tENS5_IJlSB_lEEESH_SI_NS4_8TiledMMAINS4_8MMA_AtomIJNS4_10MMA_TraitsINS4_19SM100_MMA_F8F6F4_SSEJSH_SH_fSE_SF_NS4_17integral_constantINS4_4UMMA5MajorELSP_0EEESQ_NSN_INSO_7ScaleInELSR_0EEESS_EEEEEENS4_6LayoutISC_NS5_IJNSA_ILi0EEESW_SW_EEEEENS5_IJNS4_10UnderscoreESZ_SZ_EEEEENS4_13SM90_TMA_LOADENS4_14ComposedLayoutINS4_7SwizzleILi3ELi4ELi3EEENS4_18smem_ptr_flag_bitsILi8EEENSV_INS5_IJNSA_ILi8EEESF_EEENS5_IJSF_SB_EEEEEEEvNS4_8identityES12_S1C_vS1D_EENS_8epilogue10collective18CollectiveEpilogueINS1F_23Sm100TmaWarpSpecializedILi2ELi2ELi32ELb0ELb0EEEJSG_NS5_IJNSV_ISE_SB_EES1K_EEESH_SI_SH_SI_NS1F_6fusion15FusionCallbacksIS1J_NS1M_17LinearCombinationISH_fSH_fLNS_15FloatRoundStyleE2EEESG_S1L_JEEENS4_5SM1004TMEM4LOAD26SM100_TMEM_LOAD_16dp32b32xES12_NS13_INS14_ILi2ELi4ELi3EEES17_NSV_INS5_IJS18_SE_EEENS5_IJSE_SB_EEEEEEENS4_39AutoVectorizingCopyWithAssumedAlignmentILi128EEENS4_14SM90_TMA_STOREES20_S22_S22_EEEvvEEEEvNT_6ParamsE:
	.zero		2944


//--------------------- SYMBOLS --------------------------

	.type		.nv.reservedSmem.offset0,@object
	.size		.nv.reservedSmem.offset0,0x4
	.type		.nv.reservedSmem.cap,@object
	.size		.nv.reservedSmem.cap,0x4
	.type		__assertfail,@function
